	.target	sm_90a

	.elftype	@"ET_EXEC"


//--------------------- .note.nv.tkinfo           --------------------------
	.section	.note.nv.tkinfo,"",@"SHT_NOTE"
	.sectionflags	@"SHF_NOTE_NV_TKINFO"
	.tkinfo
        /*0018*/ 	.word	0x00000002
        /*0030*/ 	.string	""
        /*0030*/ 	.string	"ptxas"
        /*0030*/ 	.string	"Cuda compilation tools, release 13.0, V13.0.88"
        /*0030*/ 	.string	"Build cuda_13.0.r13.0/compiler.36424714_0"
        /*0030*/ 	.string	"-arch sm_90a -m 64 "



//--------------------- .note.nv.cuinfo           --------------------------
	.section	.note.nv.cuinfo,"",@"SHT_NOTE"
	.sectionflags	@"SHF_NOTE_NV_CUINFO"
        /*0018*/ 	.short	0x0002
        /*001a*/ 	.short	0x005a
        /*001c*/ 	.short	0x0082
	.zero		2


//--------------------- .nv.info                  --------------------------
	.section	.nv.info,"",@"SHT_CUDA_INFO"
	.align	4


	//----- nvinfo : EIATTR_REGCOUNT
	.align		4
        /*0000*/ 	.byte	0x04, 0x2f
        /*0002*/ 	.short	(.L_12 - .L_11)
	.align		4
.L_11:
        /*0004*/ 	.word	index@(_ZN7cutlass13device_kernelINS_4gemm6kernel13GemmUniversalIN4cute5tupleIJiiiiEEENS1_10collective13CollectiveMmaINS1_37MainloopSm90TmaGmmaWarpSpecializedFP8ILi5ENS5_IJNS4_1CILi2EEESB_NSA_ILi1EEEEEENS1_32KernelTmaWarpSpecializedPingpongEEENS5_IJNSA_ILi64EEESG_NSA_ILi32EEEEEENS_12float_e5m2_tENS5_IJlSC_lEEESJ_SK_NS4_8TiledMMAINS4_8MMA_AtomIJNS4_4SM904GMMA30MMA_64x64x32_F32E5M2E5M2_SS_TNILNSO_7ScaleInE1ELSQ_1EEEEEENS4_6LayoutINS5_IJSC_SC_SC_EEENS5_IJNSA_ILi0EEESV_SV_EEEEENS5_IJNS4_10UnderscoreESY_SY_EEEEENS4_23SM90_TMA_LOAD_MULTICASTENS4_14ComposedLayoutINS4_7SwizzleILi1ELi4ELi3EEENS4_18smem_ptr_flag_bitsILi8EEENST_INS5_IJNSA_ILi8EEESH_EEENS5_IJSH_SC_EEEEEEEvNS4_8identityES11_S1B_vS1C_EENS_8epilogue10collective6detail29Sm90TmaWarpSpecializedAdapterINS1F_15DefaultEpilogueISJ_SK_SK_NS1E_6thread17LinearCombinationISJ_Li1EffLNS1J_9ScaleType4KindE0ELNS_15FloatRoundStyleE2ESJ_EENS1_15EpilogueDefaultEEEEEvvEEEEvNT_6ParamsE)
        /*0008*/ 	.word	0x000000a8


	//----- nvinfo : EIATTR_FRAME_SIZE
	.align		4
.L_12:
        /*000c*/ 	.byte	0x04, 0x11
        /*000e*/ 	.short	(.L_14 - .L_13)
	.align		4
.L_13:
        /*0010*/ 	.word	index@(_ZN7cutlass13device_kernelINS_4gemm6kernel13GemmUniversalIN4cute5tupleIJiiiiEEENS1_10collective13CollectiveMmaINS1_37MainloopSm90TmaGmmaWarpSpecializedFP8ILi5ENS5_IJNS4_1CILi2EEESB_NSA_ILi1EEEEEENS1_32KernelTmaWarpSpecializedPingpongEEENS5_IJNSA_ILi64EEESG_NSA_ILi32EEEEEENS_12float_e5m2_tENS5_IJlSC_lEEESJ_SK_NS4_8TiledMMAINS4_8MMA_AtomIJNS4_4SM904GMMA30MMA_64x64x32_F32E5M2E5M2_SS_TNILNSO_7ScaleInE1ELSQ_1EEEEEENS4_6LayoutINS5_IJSC_SC_SC_EEENS5_IJNSA_ILi0EEESV_SV_EEEEENS5_IJNS4_10UnderscoreESY_SY_EEEEENS4_23SM90_TMA_LOAD_MULTICASTENS4_14ComposedLayoutINS4_7SwizzleILi1ELi4ELi3EEENS4_18smem_ptr_flag_bitsILi8EEENST_INS5_IJNSA_ILi8EEESH_EEENS5_IJSH_SC_EEEEEEEvNS4_8identityES11_S1B_vS1C_EENS_8epilogue10collective6detail29Sm90TmaWarpSpecializedAdapterINS1F_15DefaultEpilogueISJ_SK_SK_NS1E_6thread17LinearCombinationISJ_Li1EffLNS1J_9ScaleType4KindE0ELNS_15FloatRoundStyleE2ESJ_EENS1_15EpilogueDefaultEEEEEvvEEEEvNT_6ParamsE)
        /*0014*/ 	.word	0x00000000


	//----- nvinfo : EIATTR_MIN_STACK_SIZE
	.align		4
.L_14:
        /*0018*/ 	.byte	0x04, 0x12
        /*001a*/ 	.short	(.L_16 - .L_15)
	.align		4
.L_15:
        /*001c*/ 	.word	index@(_ZN7cutlass13device_kernelINS_4gemm6kernel13GemmUniversalIN4cute5tupleIJiiiiEEENS1_10collective13CollectiveMmaINS1_37MainloopSm90TmaGmmaWarpSpecializedFP8ILi5ENS5_IJNS4_1CILi2EEESB_NSA_ILi1EEEEEENS1_32KernelTmaWarpSpecializedPingpongEEENS5_IJNSA_ILi64EEESG_NSA_ILi32EEEEEENS_12float_e5m2_tENS5_IJlSC_lEEESJ_SK_NS4_8TiledMMAINS4_8MMA_AtomIJNS4_4SM904GMMA30MMA_64x64x32_F32E5M2E5M2_SS_TNILNSO_7ScaleInE1ELSQ_1EEEEEENS4_6LayoutINS5_IJSC_SC_SC_EEENS5_IJNSA_ILi0EEESV_SV_EEEEENS5_IJNS4_10UnderscoreESY_SY_EEEEENS4_23SM90_TMA_LOAD_MULTICASTENS4_14ComposedLayoutINS4_7SwizzleILi1ELi4ELi3EEENS4_18smem_ptr_flag_bitsILi8EEENST_INS5_IJNSA_ILi8EEESH_EEENS5_IJSH_SC_EEEEEEEvNS4_8identityES11_S1B_vS1C_EENS_8epilogue10collective6detail29Sm90TmaWarpSpecializedAdapterINS1F_15DefaultEpilogueISJ_SK_SK_NS1E_6thread17LinearCombinationISJ_Li1EffLNS1J_9ScaleType4KindE0ELNS_15FloatRoundStyleE2ESJ_EENS1_15EpilogueDefaultEEEEEvvEEEEvNT_6ParamsE)
        /*0020*/ 	.word	0x00000000
.L_16:


//--------------------- .nv.compat                --------------------------
	.section	.nv.compat,"",@"SHT_CUDA_COMPAT_INFO"
	.align	4
        /*0000*/ 	.byte	0x02, 0x09, 0x01, 0x00, 0x02, 0x02, 0x04, 0x00, 0x02, 0x05, 0x05, 0x00, 0x03, 0x07, 0x01, 0x01
        /*0010*/ 	.byte	0x02, 0x03, 0x01, 0x00, 0x02, 0x06, 0x01, 0x00, 0x04, 0x0b, 0x08, 0x00, 0x00, 0x00, 0x00, 0x00
        /*0020*/ 	.byte	0x00, 0x00, 0x00, 0x00


//--------------------- .nv.info._ZN7cutlass13device_kernelINS_4gemm6kernel13GemmUniversalIN4cute5tupleIJiiiiEEENS1_10collective13CollectiveMmaINS1_37MainloopSm90TmaGmmaWarpSpecializedFP8ILi5ENS5_IJNS4_1CILi2EEESB_NSA_ILi1EEEEEENS1_32KernelTmaWarpSpecializedPingpongEEENS5_IJNSA_ILi64EEESG_NSA_ILi32EEEEEENS_12float_e5m2_tENS5_IJlSC_lEEESJ_SK_NS4_8TiledMMAINS4_8MMA_AtomIJNS4_4SM904GMMA30MMA_64x64x32_F32E5M2E5M2_SS_TNILNSO_7ScaleInE1ELSQ_1EEEEEENS4_6LayoutINS5_IJSC_SC_SC_EEENS5_IJNSA_ILi0EEESV_SV_EEEEENS5_IJNS4_10UnderscoreESY_SY_EEEEENS4_23SM90_TMA_LOAD_MULTICASTENS4_14ComposedLayoutINS4_7SwizzleILi1ELi4ELi3EEENS4_18smem_ptr_flag_bitsILi8EEENST_INS5_IJNSA_ILi8EEESH_EEENS5_IJSH_SC_EEEEEEEvNS4_8identityES11_S1B_vS1C_EENS_8epilogue10collective6detail29Sm90TmaWarpSpecializedAdapterINS1F_15DefaultEpilogueISJ_SK_SK_NS1E_6thread17LinearCombinationISJ_Li1EffLNS1J_9ScaleType4KindE0ELNS_15FloatRoundStyleE2ESJ_EENS1_15EpilogueDefaultEEEEEvvEEEEvNT_6ParamsE --------------------------
	.section	.nv.info._ZN7cutlass13device_kernelINS_4gemm6kernel13GemmUniversalIN4cute5tupleIJiiiiEEENS1_10collective13CollectiveMmaINS1_37MainloopSm90TmaGmmaWarpSpecializedFP8ILi5ENS5_IJNS4_1CILi2EEESB_NSA_ILi1EEEEEENS1_32KernelTmaWarpSpecializedPingpongEEENS5_IJNSA_ILi64EEESG_NSA_ILi32EEEEEENS_12float_e5m2_tENS5_IJlSC_lEEESJ_SK_NS4_8TiledMMAINS4_8MMA_AtomIJNS4_4SM904GMMA30MMA_64x64x32_F32E5M2E5M2_SS_TNILNSO_7ScaleInE1ELSQ_1EEEEEENS4_6LayoutINS5_IJSC_SC_SC_EEENS5_IJNSA_ILi0EEESV_SV_EEEEENS5_IJNS4_10UnderscoreESY_SY_EEEEENS4_23SM90_TMA_LOAD_MULTICASTENS4_14ComposedLayoutINS4_7SwizzleILi1ELi4ELi3EEENS4_18smem_ptr_flag_bitsILi8EEENST_INS5_IJNSA_ILi8EEESH_EEENS5_IJSH_SC_EEEEEEEvNS4_8identityES11_S1B_vS1C_EENS_8epilogue10collective6detail29Sm90TmaWarpSpecializedAdapterINS1F_15DefaultEpilogueISJ_SK_SK_NS1E_6thread17LinearCombinationISJ_Li1EffLNS1J_9ScaleType4KindE0ELNS_15FloatRoundStyleE2ESJ_EENS1_15EpilogueDefaultEEEEEvvEEEEvNT_6ParamsE,"",@"SHT_CUDA_INFO"
	.sectionflags	@""
	.align	4


	//----- nvinfo : EIATTR_CUDA_API_VERSION
	.align		4
        /*0000*/ 	.byte	0x04, 0x37
        /*0002*/ 	.short	(.L_18 - .L_17)
.L_17:
        /*0004*/ 	.word	0x00000082


	//----- nvinfo : EIATTR_KPARAM_INFO
	.align		4
.L_18:
        /*0008*/ 	.byte	0x04, 0x17
        /*000a*/ 	.short	(.L_20 - .L_19)
.L_19:
        /*000c*/ 	.word	0x00000000
        /*0010*/ 	.short	0x0000
        /*0012*/ 	.short	0x0070
        /*0014*/ 	.byte	0x00, 0xf0, 0x01, 0x10


	//----- nvinfo : EIATTR_SPARSE_MMA_MASK
	.align		4
.L_20:
        /*0018*/ 	.byte	0x03, 0x50
        /*001a*/ 	.short	0x0000


	//----- nvinfo : EIATTR_MAXREG_COUNT
	.align		4
        /*001c*/ 	.byte	0x03, 0x1b
        /*001e*/ 	.short	0x00a8


	//----- nvinfo : EIATTR_NUM_BARRIERS
	.align		4
        /*0020*/ 	.byte	0x02, 0x4c
        /*0022*/ 	.byte	0x01
	.zero		1


	//----- nvinfo : EIATTR_MERCURY_ISA_VERSION
	.align		4
        /*0024*/ 	.byte	0x03, 0x5f
        /*0026*/ 	.short	0x0101


	//----- nvinfo : EIATTR_INT_WARP_WIDE_INSTR_OFFSETS
	.align		4
        /*0028*/ 	.byte	0x04, 0x31
        /*002a*/ 	.short	(.L_22 - .L_21)


	//   ....[0]....
.L_21:
        /*002c*/ 	.word	0x000004d0


	//   ....[1]....
        /*0030*/ 	.word	0x00000510


	//   ....[2]....
        /*0034*/ 	.word	0x00000550


	//   ....[3]....
        /*0038*/ 	.word	0x000005f0


	//   ....[4]....
        /*003c*/ 	.word	0x00000610


	//   ....[5]....
        /*0040*/ 	.word	0x00000670


	//   ....[6]....
        /*0044*/ 	.word	0x00000760


	//   ....[7]....
        /*0048*/ 	.word	0x000007b0


	//   ....[8]....
        /*004c*/ 	.word	0x000026f0


	//----- nvinfo : EIATTR_COOP_GROUP_MASK_REGIDS
	.align		4
.L_22:
        /*0050*/ 	.byte	0x04, 0x29
        /*0052*/ 	.short	(.L_24 - .L_23)


	//   ....[0]....
.L_23:
        /*0054*/ 	.word	0xffffffff


	//   ....[1]....
        /*0058*/ 	.word	0xffffffff


	//   ....[2]....
        /*005c*/ 	.word	0xffffffff


	//   ....[3]....
        /*0060*/ 	.word	0xffffffff


	//   ....[4]....
        /*0064*/ 	.word	0xffffffff


	//   ....[5]....
        /*0068*/ 	.word	0xffffffff


	//   ....[6]....
        /*006c*/ 	.word	0xffffffff


	//----- nvinfo : EIATTR_COOP_GROUP_INSTR_OFFSETS
	.align		4
.L_24:
        /*0070*/ 	.byte	0x04, 0x28
        /*0072*/ 	.short	(.L_26 - .L_25)


	//   ....[0]....
.L_25:
        /*0074*/ 	.word	0x00000060


	//   ....[1]....
        /*0078*/ 	.word	0x00000070


	//   ....[2]....
        /*007c*/ 	.word	0x00000130


	//   ....[3]....
        /*0080*/ 	.word	0x000002e0


	//   ....[4]....
        /*0084*/ 	.word	0x00000320


	//   ....[5]....
        /*0088*/ 	.word	0x000003a0


	//   ....[6]....
        /*008c*/ 	.word	0x00000970


	//----- nvinfo : EIATTR_REG_RECONFIG
	.align		4
.L_26:
        /*0090*/ 	.byte	0x01, 0x54
	.zero		2


	//----- nvinfo : EIATTR_MBARRIER_INSTR_OFFSETS
	.align		4
        /*0094*/ 	.byte	0x04, 0x39
        /*0096*/ 	.short	(.L_28 - .L_27)


	//   ....[0]....
.L_27:
        /*0098*/ 	.word	0x00000230
        /*009c*/ 	.word	0x000000ff
        /*00a0*/ 	.word	0x00000000
        /*00a4*/ 	.short	0x0100
        /*00a6*/ 	.byte	0x08
	.zero		1


	//   ....[1]....
        /*00a8*/ 	.word	0x00000240
        /*00ac*/ 	.word	0x000000ff
        /*00b0*/ 	.word	0x00000028
        /*00b4*/ 	.short	0x0100
        /*00b6*/ 	.byte	0x08
	.zero		1


	//   ....[2]....
        /*00b8*/ 	.word	0x00000250
        /*00bc*/ 	.word	0x000000ff
        /*00c0*/ 	.word	0x00000008
        /*00c4*/ 	.short	0x0100
        /*00c6*/ 	.byte	0x08
	.zero		1


	//   ....[3]....
        /*00c8*/ 	.word	0x00000260
        /*00cc*/ 	.word	0x000000ff
        /*00d0*/ 	.word	0x00000030
        /*00d4*/ 	.short	0x0100
        /*00d6*/ 	.byte	0x08
	.zero		1


	//   ....[4]....
        /*00d8*/ 	.word	0x00000270
        /*00dc*/ 	.word	0x000000ff
        /*00e0*/ 	.word	0x00000010
        /*00e4*/ 	.short	0x0100
        /*00e6*/ 	.byte	0x08
	.zero		1


	//   ....[5]....
        /*00e8*/ 	.word	0x00000280
        /*00ec*/ 	.word	0x000000ff
        /*00f0*/ 	.word	0x00000038
        /*00f4*/ 	.short	0x0100
        /*00f6*/ 	.byte	0x08
	.zero		1


	//   ....[6]....
        /*00f8*/ 	.word	0x00000290
        /*00fc*/ 	.word	0x000000ff
        /*0100*/ 	.word	0x00000018
        /*0104*/ 	.short	0x0100
        /*0106*/ 	.byte	0x08
	.zero		1


	//   ....[7]....
        /*0108*/ 	.word	0x000002a0
        /*010c*/ 	.word	0x000000ff
        /*0110*/ 	.word	0x00000040
        /*0114*/ 	.short	0x0100
        /*0116*/ 	.byte	0x08
	.zero		1


	//   ....[8]....
        /*0118*/ 	.word	0x000002b0
        /*011c*/ 	.word	0x000000ff
        /*0120*/ 	.word	0x00000020
        /*0124*/ 	.short	0x0100
        /*0126*/ 	.byte	0x08
	.zero		1


	//   ....[9]....
        /*0128*/ 	.word	0x000002c0
        /*012c*/ 	.word	0x000000ff
        /*0130*/ 	.word	0x00000048
        /*0134*/ 	.short	0x0100
        /*0136*/ 	.byte	0x08
	.zero		1


	//   ....[10]....
        /*0138*/ 	.word	0x000007e0
        /*013c*/ 	.word	0x000000ff
        /*0140*/ 	.word	0x00000080
        /*0144*/ 	.short	0x0100
        /*0146*/ 	.byte	0x08
	.zero		1


	//   ....[11]....
        /*0148*/ 	.word	0x00000880
        /*014c*/ 	.word	0x000000ff
        /*0150*/ 	.word	0x00000088
        /*0154*/ 	.short	0x0100
        /*0156*/ 	.byte	0x08
	.zero		1


	//   ....[12]....
        /*0158*/ 	.word	0x000008f0
        /*015c*/ 	.word	0x000000ff
        /*0160*/ 	.word	0x00000060
        /*0164*/ 	.short	0x0100
        /*0166*/ 	.byte	0x09
	.zero		1


	//   ....[13]....
        /*0168*/ 	.word	0x00000900
        /*016c*/ 	.word	0x000000ff
        /*0170*/ 	.word	0x00000068
        /*0174*/ 	.short	0x0100
        /*0176*/ 	.byte	0x09
	.zero		1


	//   ....[14]....
        /*0178*/ 	.word	0x00000910
        /*017c*/ 	.word	0x000000ff
        /*0180*/ 	.word	0x00000070
        /*0184*/ 	.short	0x0100
        /*0186*/ 	.byte	0x09
	.zero		1


	//   ....[15]....
        /*0188*/ 	.word	0x00000920
        /*018c*/ 	.word	0x000000ff
        /*0190*/ 	.word	0x00000078
        /*0194*/ 	.short	0x0100
        /*0196*/ 	.byte	0x09
	.zero		1


	//   ....[16]....
        /*0198*/ 	.word	0x00001700
        /*019c*/ 	.word	0x000000ff
        /*01a0*/ 	.word	0xfffffff8
        /*01a4*/ 	.short	0x010a
        /*01a6*/ 	.byte	0x0f
	.zero		1


	//   ....[17]....
        /*01a8*/ 	.word	0x000019d0
        /*01ac*/ 	.word	0x000000ff
        /*01b0*/ 	.word	0x00000000
        /*01b4*/ 	.short	0x010a
        /*01b6*/ 	.byte	0x06
	.zero		1


	//   ....[18]....
        /*01b8*/ 	.word	0x00001a10
        /*01bc*/ 	.word	0x000000ff
        /*01c0*/ 	.word	0x00000000
        /*01c4*/ 	.short	0x010a
        /*01c6*/ 	.byte	0x06
	.zero		1


	//   ....[19]....
        /*01c8*/ 	.word	0x00001f30
        /*01cc*/ 	.word	0x000000ff
        /*01d0*/ 	.word	0x00000000
        /*01d4*/ 	.short	0x010a
        /*01d6*/ 	.byte	0x09
	.zero		1


	//   ....[20]....
        /*01d8*/ 	.word	0x00001f70
        /*01dc*/ 	.word	0x000000ff
        /*01e0*/ 	.word	0x00000000
        /*01e4*/ 	.short	0x010a
        /*01e6*/ 	.byte	0x09
	.zero		1


	//   ....[21]....
        /*01e8*/ 	.word	0x00002300
        /*01ec*/ 	.word	0x00000013
        /*01f0*/ 	.word	0x00000000
        /*01f4*/ 	.short	0x0101
        /*01f6*/ 	.byte	0x3f
	.zero		1


	//   ....[22]....
        /*01f8*/ 	.word	0x00002680
        /*01fc*/ 	.word	0x00000011
        /*0200*/ 	.word	0x00000000
        /*0204*/ 	.short	0x0101
        /*0206*/ 	.byte	0x17
	.zero		1


	//   ....[23]....
        /*0208*/ 	.word	0x00002790
        /*020c*/ 	.word	0x00000011
        /*0210*/ 	.word	0x00000000
        /*0214*/ 	.short	0x0101
        /*0216*/ 	.byte	0x3f
	.zero		1


	//   ....[24]....
        /*0218*/ 	.word	0x00002850
        /*021c*/ 	.word	0x000000ff
        /*0220*/ 	.word	0x00000008
        /*0224*/ 	.short	0x010a
        /*0226*/ 	.byte	0x0f
	.zero		1


	//   ....[25]....
        /*0228*/ 	.word	0x000050b0
        /*022c*/ 	.word	0x00000004
        /*0230*/ 	.word	0x00000000
        /*0234*/ 	.short	0x0101
        /*0236*/ 	.byte	0x17
	.zero		1


	//   ....[26]....
        /*0238*/ 	.word	0x00005aa0
        /*023c*/ 	.word	0x00000013
        /*0240*/ 	.word	0x00000028
        /*0244*/ 	.short	0x010a
        /*0246*/ 	.byte	0x3f
	.zero		1


	//   ....[27]....
        /*0248*/ 	.word	0x00005e50
        /*024c*/ 	.word	0x0000000a
        /*0250*/ 	.word	0x00000088
        /*0254*/ 	.short	0x0101
        /*0256*/ 	.byte	0x3f
	.zero		1


	//   ....[28]....
        /*0258*/ 	.word	0x000065b0
        /*025c*/ 	.word	0x00000005
        /*0260*/ 	.word	0x00000000
        /*0264*/ 	.short	0x010a
        /*0266*/ 	.byte	0x3f
	.zero		1


	//   ....[29]....
        /*0268*/ 	.word	0x00006630
        /*026c*/ 	.word	0x00000007
        /*0270*/ 	.word	0x00000000
        /*0274*/ 	.short	0x010a
        /*0276*/ 	.byte	0x3f
	.zero		1


	//   ....[30]....
        /*0278*/ 	.word	0x000066c0
        /*027c*/ 	.word	0x00000008
        /*0280*/ 	.word	0x00000000
        /*0284*/ 	.short	0x010a
        /*0286*/ 	.byte	0x3f
	.zero		1


	//   ....[31]....
        /*0288*/ 	.word	0x00006750
        /*028c*/ 	.word	0x0000000b
        /*0290*/ 	.word	0x00000000
        /*0294*/ 	.short	0x010a
        /*0296*/ 	.byte	0x3f
	.zero		1


	//   ....[32]....
        /*0298*/ 	.word	0x000067e0
        /*029c*/ 	.word	0x00000003
        /*02a0*/ 	.word	0x00000000
        /*02a4*/ 	.short	0x010a
        /*02a6*/ 	.byte	0x3f
	.zero		1


	//   ....[33]....
        /*02a8*/ 	.word	0x00006850
        /*02ac*/ 	.word	0x00000011
        /*02b0*/ 	.word	0xfffffff8
        /*02b4*/ 	.short	0x010a
        /*02b6*/ 	.byte	0x3f
	.zero		1


	//   ....[34]....
        /*02b8*/ 	.word	0x000068b0
        /*02bc*/ 	.word	0x00000011
        /*02c0*/ 	.word	0x00000000
        /*02c4*/ 	.short	0x010a
        /*02c6*/ 	.byte	0x3f
	.zero		1


	//   ....[35]....
        /*02c8*/ 	.word	0x00006910
        /*02cc*/ 	.word	0x00000013
        /*02d0*/ 	.word	0x00000000
        /*02d4*/ 	.short	0x010a
        /*02d6*/ 	.byte	0x3f
	.zero		1


	//   ....[36]....
        /*02d8*/ 	.word	0x00006970
        /*02dc*/ 	.word	0x00000011
        /*02e0*/ 	.word	0x00000008
        /*02e4*/ 	.short	0x010a
        /*02e6*/ 	.byte	0x3f
	.zero		1


	//   ....[37]....
        /*02e8*/ 	.word	0x00006a40
        /*02ec*/ 	.word	0x00000013
        /*02f0*/ 	.word	0x00000028
        /*02f4*/ 	.short	0x010a
        /*02f6*/ 	.byte	0x3f
	.zero		1


	//   ....[38]....
        /*02f8*/ 	.word	0x00006b20
        /*02fc*/ 	.word	0x00000005
        /*0300*/ 	.word	0x00000000
        /*0304*/ 	.short	0x010a
        /*0306*/ 	.byte	0x3f
	.zero		1


	//   ....[39]....
        /*0308*/ 	.word	0x00006b70
        /*030c*/ 	.word	0x00000007
        /*0310*/ 	.word	0x00000000
        /*0314*/ 	.short	0x010a
        /*0316*/ 	.byte	0x3f
	.zero		1


	//   ....[40]....
        /*0318*/ 	.word	0x00006bc0
        /*031c*/ 	.word	0x00000008
        /*0320*/ 	.word	0x00000000
        /*0324*/ 	.short	0x010a
        /*0326*/ 	.byte	0x3f
	.zero		1


	//   ....[41]....
        /*0328*/ 	.word	0x00006c10
        /*032c*/ 	.word	0x0000000b
        /*0330*/ 	.word	0x00000000
        /*0334*/ 	.short	0x010a
        /*0336*/ 	.byte	0x3f
	.zero		1


	//----- nvinfo : EIATTR_NUM_MBARRIERS
	.align		4
.L_28:
        /*0338*/ 	.byte	0x03, 0x38
        /*033a*/ 	.short	0x0010


	//----- nvinfo : EIATTR_EXIT_INSTR_OFFSETS
	.align		4
        /*033c*/ 	.byte	0x04, 0x1c
        /*033e*/ 	.short	(.L_30 - .L_29)


	//   ....[0]....
.L_29:
        /*0340*/ 	.word	0x000013c0


	//   ....[1]....
        /*0344*/ 	.word	0x00001420


	//   ....[2]....
        /*0348*/ 	.word	0x000056c0


	//   ....[3]....
        /*034c*/ 	.word	0x000056f0


	//   ....[4]....
        /*0350*/ 	.word	0x00006830


	//----- nvinfo : EIATTR_MAX_THREADS
	.align		4
.L_30:
        /*0354*/ 	.byte	0x04, 0x05
        /*0356*/ 	.short	(.L_32 - .L_31)
.L_31:
        /*0358*/ 	.word	0x00000180
        /*035c*/ 	.word	0x00000001
        /*0360*/ 	.word	0x00000001


	//----- nvinfo : EIATTR_CRS_STACK_SIZE
	.align		4
.L_32:
        /*0364*/ 	.byte	0x04, 0x1e
        /*0366*/ 	.short	(.L_34 - .L_33)
.L_33:
        /*0368*/ 	.word	0x00000000


	//----- nvinfo : EIATTR_CBANK_PARAM_SIZE
	.align		4
.L_34:
        /*036c*/ 	.byte	0x03, 0x19
        /*036e*/ 	.short	0x0470


	//----- nvinfo : EIATTR_PARAM_CBANK
	.align		4
        /*0370*/ 	.byte	0x04, 0x0a
        /*0372*/ 	.short	(.L_36 - .L_35)
	.align		4
.L_35:
        /*0374*/ 	.word	index@(.nv.constant0._ZN7cutlass13device_kernelINS_4gemm6kernel13GemmUniversalIN4cute5tupleIJiiiiEEENS1_10collective13CollectiveMmaINS1_37MainloopSm90TmaGmmaWarpSpecializedFP8ILi5ENS5_IJNS4_1CILi2EEESB_NSA_ILi1EEEEEENS1_32KernelTmaWarpSpecializedPingpongEEENS5_IJNSA_ILi64EEESG_NSA_ILi32EEEEEENS_12float_e5m2_tENS5_IJlSC_lEEESJ_SK_NS4_8TiledMMAINS4_8MMA_AtomIJNS4_4SM904GMMA30MMA_64x64x32_F32E5M2E5M2_SS_TNILNSO_7ScaleInE1ELSQ_1EEEEEENS4_6LayoutINS5_IJSC_SC_SC_EEENS5_IJNSA_ILi0EEESV_SV_EEEEENS5_IJNS4_10UnderscoreESY_SY_EEEEENS4_23SM90_TMA_LOAD_MULTICASTENS4_14ComposedLayoutINS4_7SwizzleILi1ELi4ELi3EEENS4_18smem_ptr_flag_bitsILi8EEENST_INS5_IJNSA_ILi8EEESH_EEENS5_IJSH_SC_EEEEEEEvNS4_8identityES11_S1B_vS1C_EENS_8epilogue10collective6detail29Sm90TmaWarpSpecializedAdapterINS1F_15DefaultEpilogueISJ_SK_SK_NS1E_6thread17LinearCombinationISJ_Li1EffLNS1J_9ScaleType4KindE0ELNS_15FloatRoundStyleE2ESJ_EENS1_15EpilogueDefaultEEEEEvvEEEEvNT_6ParamsE)
        /*0378*/ 	.short	0x0210
        /*037a*/ 	.short	0x0470


	//----- nvinfo : EIATTR_SW_WAR
	.align		4
.L_36:
        /*037c*/ 	.byte	0x04, 0x36
        /*037e*/ 	.short	(.L_38 - .L_37)
.L_37:
        /*0380*/ 	.word	0x00000008
.L_38:


//--------------------- .nv.callgraph             --------------------------
	.section	.nv.callgraph,"",@"SHT_CUDA_CALLGRAPH"
	.align	4
	.sectionentsize	8
	.align		4
        /*0000*/ 	.word	0x00000000
	.align		4
        /*0004*/ 	.word	0xffffffff
	.align		4
        /*0008*/ 	.word	0x00000000
	.align		4
        /*000c*/ 	.word	0xfffffffe
	.align		4
        /*0010*/ 	.word	0x00000000
	.align		4
        /*0014*/ 	.word	0xfffffffd
	.align		4
        /*0018*/ 	.word	0x00000000
	.align		4
        /*001c*/ 	.word	0xfffffffc


//--------------------- .nv.constant4             --------------------------
	.section	.nv.constant4,"a",@progbits
	.align	8
	.align		8
.nv.constant4:
        /*0000*/ 	.dword	_ZN39_INTERNAL_46f886f9_4_k_cu_587b4449_54484cuda3std3__45__cpo5beginE
	.align		8
        /*0008*/ 	.dword	_ZN39_INTERNAL_46f886f9_4_k_cu_587b4449_54484cuda3std3__45__cpo3endE
	.align		8
        /*0010*/ 	.dword	_ZN39_INTERNAL_46f886f9_4_k_cu_587b4449_54484cuda3std3__45__cpo6cbeginE
	.align		8
        /*0018*/ 	.dword	_ZN39_INTERNAL_46f886f9_4_k_cu_587b4449_54484cuda3std3__45__cpo4cendE
	.align		8
        /*0020*/ 	.dword	_ZN39_INTERNAL_46f886f9_4_k_cu_587b4449_54484cuda3std3__441_GLOBAL__N__46f886f9_4_k_cu_587b4449_54486ignoreE
	.align		8
        /*0028*/ 	.dword	_ZN39_INTERNAL_46f886f9_4_k_cu_587b4449_54484cuda3std3__419piecewise_constructE
	.align		8
        /*0030*/ 	.dword	_ZN39_INTERNAL_46f886f9_4_k_cu_587b4449_54484cuda3std3__48in_placeE
	.align		8
        /*0038*/ 	.dword	_ZN39_INTERNAL_46f886f9_4_k_cu_587b4449_54484cuda3std6ranges3__45__cpo4swapE
	.align		8
        /*0040*/ 	.dword	_ZN39_INTERNAL_46f886f9_4_k_cu_587b4449_54484cuda3std6ranges3__45__cpo9iter_moveE
	.align		8
        /*0048*/ 	.dword	_ZN39_INTERNAL_46f886f9_4_k_cu_587b4449_54484cute7productE
	.align		8
        /*0050*/ 	.dword	_ZN39_INTERNAL_46f886f9_4_k_cu_587b4449_54484cute1_E


//--------------------- .text._ZN7cutlass13device_kernelINS_4gemm6kernel13GemmUniversalIN4cute5tupleIJiiiiEEENS1_10collective13CollectiveMmaINS1_37MainloopSm90TmaGmmaWarpSpecializedFP8ILi5ENS5_IJNS4_1CILi2EEESB_NSA_ILi1EEEEEENS1_32KernelTmaWarpSpecializedPingpongEEENS5_IJNSA_ILi64EEESG_NSA_ILi32EEEEEENS_12float_e5m2_tENS5_IJlSC_lEEESJ_SK_NS4_8TiledMMAINS4_8MMA_AtomIJNS4_4SM904GMMA30MMA_64x64x32_F32E5M2E5M2_SS_TNILNSO_7ScaleInE1ELSQ_1EEEEEENS4_6LayoutINS5_IJSC_SC_SC_EEENS5_IJNSA_ILi0EEESV_SV_EEEEENS5_IJNS4_10UnderscoreESY_SY_EEEEENS4_23SM90_TMA_LOAD_MULTICASTENS4_14ComposedLayoutINS4_7SwizzleILi1ELi4ELi3EEENS4_18smem_ptr_flag_bitsILi8EEENST_INS5_IJNSA_ILi8EEESH_EEENS5_IJSH_SC_EEEEEEEvNS4_8identityES11_S1B_vS1C_EENS_8epilogue10collective6detail29Sm90TmaWarpSpecializedAdapterINS1F_15DefaultEpilogueISJ_SK_SK_NS1E_6thread17LinearCombinationISJ_Li1EffLNS1J_9ScaleType4KindE0ELNS_15FloatRoundStyleE2ESJ_EENS1_15EpilogueDefaultEEEEEvvEEEEvNT_6ParamsE --------------------------
	.section	.text._ZN7cutlass13device_kernelINS_4gemm6kernel13GemmUniversalIN4cute5tupleIJiiiiEEENS1_10collective13CollectiveMmaINS1_37MainloopSm90TmaGmmaWarpSpecializedFP8ILi5ENS5_IJNS4_1CILi2EEESB_NSA_ILi1EEEEEENS1_32KernelTmaWarpSpecializedPingpongEEENS5_IJNSA_ILi64EEESG_NSA_ILi32EEEEEENS_12float_e5m2_tENS5_IJlSC_lEEESJ_SK_NS4_8TiledMMAINS4_8MMA_AtomIJNS4_4SM904GMMA30MMA_64x64x32_F32E5M2E5M2_SS_TNILNSO_7ScaleInE1ELSQ_1EEEEEENS4_6LayoutINS5_IJSC_SC_SC_EEENS5_IJNSA_ILi0EEESV_SV_EEEEENS5_IJNS4_10UnderscoreESY_SY_EEEEENS4_23SM90_TMA_LOAD_MULTICASTENS4_14ComposedLayoutINS4_7SwizzleILi1ELi4ELi3EEENS4_18smem_ptr_flag_bitsILi8EEENST_INS5_IJNSA_ILi8EEESH_EEENS5_IJSH_SC_EEEEEEEvNS4_8identityES11_S1B_vS1C_EENS_8epilogue10collective6detail29Sm90TmaWarpSpecializedAdapterINS1F_15DefaultEpilogueISJ_SK_SK_NS1E_6thread17LinearCombinationISJ_Li1EffLNS1J_9ScaleType4KindE0ELNS_15FloatRoundStyleE2ESJ_EENS1_15EpilogueDefaultEEEEEvvEEEEvNT_6ParamsE,"ax",@progbits
	.align	128
.text._ZN7cutlass13device_kernelINS_4gemm6kernel13GemmUniversalIN4cute5tupleIJiiiiEEENS1_10collective13CollectiveMmaINS1_37MainloopSm90TmaGmmaWarpSpecializedFP8ILi5ENS5_IJNS4_1CILi2EEESB_NSA_ILi1EEEEEENS1_32KernelTmaWarpSpecializedPingpongEEENS5_IJNSA_ILi64EEESG_NSA_ILi32EEEEEENS_12float_e5m2_tENS5_IJlSC_lEEESJ_SK_NS4_8TiledMMAINS4_8MMA_AtomIJNS4_4SM904GMMA30MMA_64x64x32_F32E5M2E5M2_SS_TNILNSO_7ScaleInE1ELSQ_1EEEEEENS4_6LayoutINS5_IJSC_SC_SC_EEENS5_IJNSA_ILi0EEESV_SV_EEEEENS5_IJNS4_10UnderscoreESY_SY_EEEEENS4_23SM90_TMA_LOAD_MULTICASTENS4_14ComposedLayoutINS4_7SwizzleILi1ELi4ELi3EEENS4_18smem_ptr_flag_bitsILi8EEENST_INS5_IJNSA_ILi8EEESH_EEENS5_IJSH_SC_EEEEEEEvNS4_8identityES11_S1B_vS1C_EENS_8epilogue10collective6detail29Sm90TmaWarpSpecializedAdapterINS1F_15DefaultEpilogueISJ_SK_SK_NS1E_6thread17LinearCombinationISJ_Li1EffLNS1J_9ScaleType4KindE0ELNS_15FloatRoundStyleE2ESJ_EENS1_15EpilogueDefaultEEEEEvvEEEEvNT_6ParamsE:
        .type           _ZN7cutlass13device_kernelINS_4gemm6kernel13GemmUniversalIN4cute5tupleIJiiiiEEENS1_10collective13CollectiveMmaINS1_37MainloopSm90TmaGmmaWarpSpecializedFP8ILi5ENS5_IJNS4_1CILi2EEESB_NSA_ILi1EEEEEENS1_32KernelTmaWarpSpecializedPingpongEEENS5_IJNSA_ILi64EEESG_NSA_ILi32EEEEEENS_12float_e5m2_tENS5_IJlSC_lEEESJ_SK_NS4_8TiledMMAINS4_8MMA_AtomIJNS4_4SM904GMMA30MMA_64x64x32_F32E5M2E5M2_SS_TNILNSO_7ScaleInE1ELSQ_1EEEEEENS4_6LayoutINS5_IJSC_SC_SC_EEENS5_IJNSA_ILi0EEESV_SV_EEEEENS5_IJNS4_10UnderscoreESY_SY_EEEEENS4_23SM90_TMA_LOAD_MULTICASTENS4_14ComposedLayoutINS4_7SwizzleILi1ELi4ELi3EEENS4_18smem_ptr_flag_bitsILi8EEENST_INS5_IJNSA_ILi8EEESH_EEENS5_IJSH_SC_EEEEEEEvNS4_8identityES11_S1B_vS1C_EENS_8epilogue10collective6detail29Sm90TmaWarpSpecializedAdapterINS1F_15DefaultEpilogueISJ_SK_SK_NS1E_6thread17LinearCombinationISJ_Li1EffLNS1J_9ScaleType4KindE0ELNS_15FloatRoundStyleE2ESJ_EENS1_15EpilogueDefaultEEEEEvvEEEEvNT_6ParamsE,@function
        .size           _ZN7cutlass13device_kernelINS_4gemm6kernel13GemmUniversalIN4cute5tupleIJiiiiEEENS1_10collective13CollectiveMmaINS1_37MainloopSm90TmaGmmaWarpSpecializedFP8ILi5ENS5_IJNS4_1CILi2EEESB_NSA_ILi1EEEEEENS1_32KernelTmaWarpSpecializedPingpongEEENS5_IJNSA_ILi64EEESG_NSA_ILi32EEEEEENS_12float_e5m2_tENS5_IJlSC_lEEESJ_SK_NS4_8TiledMMAINS4_8MMA_AtomIJNS4_4SM904GMMA30MMA_64x64x32_F32E5M2E5M2_SS_TNILNSO_7ScaleInE1ELSQ_1EEEEEENS4_6LayoutINS5_IJSC_SC_SC_EEENS5_IJNSA_ILi0EEESV_SV_EEEEENS5_IJNS4_10UnderscoreESY_SY_EEEEENS4_23SM90_TMA_LOAD_MULTICASTENS4_14ComposedLayoutINS4_7SwizzleILi1ELi4ELi3EEENS4_18smem_ptr_flag_bitsILi8EEENST_INS5_IJNSA_ILi8EEESH_EEENS5_IJSH_SC_EEEEEEEvNS4_8identityES11_S1B_vS1C_EENS_8epilogue10collective6detail29Sm90TmaWarpSpecializedAdapterINS1F_15DefaultEpilogueISJ_SK_SK_NS1E_6thread17LinearCombinationISJ_Li1EffLNS1J_9ScaleType4KindE0ELNS_15FloatRoundStyleE2ESJ_EENS1_15EpilogueDefaultEEEEEvvEEEEvNT_6ParamsE,(.L_x_146 - _ZN7cutlass13device_kernelINS_4gemm6kernel13GemmUniversalIN4cute5tupleIJiiiiEEENS1_10collective13CollectiveMmaINS1_37MainloopSm90TmaGmmaWarpSpecializedFP8ILi5ENS5_IJNS4_1CILi2EEESB_NSA_ILi1EEEEEENS1_32KernelTmaWarpSpecializedPingpongEEENS5_IJNSA_ILi64EEESG_NSA_ILi32EEEEEENS_12float_e5m2_tENS5_IJlSC_lEEESJ_SK_NS4_8TiledMMAINS4_8MMA_AtomIJNS4_4SM904GMMA30MMA_64x64x32_F32E5M2E5M2_SS_TNILNSO_7ScaleInE1ELSQ_1EEEEEENS4_6LayoutINS5_IJSC_SC_SC_EEENS5_IJNSA_ILi0EEESV_SV_EEEEENS5_IJNS4_10UnderscoreESY_SY_EEEEENS4_23SM90_TMA_LOAD_MULTICASTENS4_14ComposedLayoutINS4_7SwizzleILi1ELi4ELi3EEENS4_18smem_ptr_flag_bitsILi8EEENST_INS5_IJNSA_ILi8EEESH_EEENS5_IJSH_SC_EEEEEEEvNS4_8identityES11_S1B_vS1C_EENS_8epilogue10collective6detail29Sm90TmaWarpSpecializedAdapterINS1F_15DefaultEpilogueISJ_SK_SK_NS1E_6thread17LinearCombinationISJ_Li1EffLNS1J_9ScaleType4KindE0ELNS_15FloatRoundStyleE2ESJ_EENS1_15EpilogueDefaultEEEEEvvEEEEvNT_6ParamsE)
        .other          _ZN7cutlass13device_kernelINS_4gemm6kernel13GemmUniversalIN4cute5tupleIJiiiiEEENS1_10collective13CollectiveMmaINS1_37MainloopSm90TmaGmmaWarpSpecializedFP8ILi5ENS5_IJNS4_1CILi2EEESB_NSA_ILi1EEEEEENS1_32KernelTmaWarpSpecializedPingpongEEENS5_IJNSA_ILi64EEESG_NSA_ILi32EEEEEENS_12float_e5m2_tENS5_IJlSC_lEEESJ_SK_NS4_8TiledMMAINS4_8MMA_AtomIJNS4_4SM904GMMA30MMA_64x64x32_F32E5M2E5M2_SS_TNILNSO_7ScaleInE1ELSQ_1EEEEEENS4_6LayoutINS5_IJSC_SC_SC_EEENS5_IJNSA_ILi0EEESV_SV_EEEEENS5_IJNS4_10UnderscoreESY_SY_EEEEENS4_23SM90_TMA_LOAD_MULTICASTENS4_14ComposedLayoutINS4_7SwizzleILi1ELi4ELi3EEENS4_18smem_ptr_flag_bitsILi8EEENST_INS5_IJNSA_ILi8EEESH_EEENS5_IJSH_SC_EEEEEEEvNS4_8identityES11_S1B_vS1C_EENS_8epilogue10collective6detail29Sm90TmaWarpSpecializedAdapterINS1F_15DefaultEpilogueISJ_SK_SK_NS1E_6thread17LinearCombinationISJ_Li1EffLNS1J_9ScaleType4KindE0ELNS_15FloatRoundStyleE2ESJ_EENS1_15EpilogueDefaultEEEEEvvEEEEvNT_6ParamsE,@"STO_CUDA_ENTRY STV_DEFAULT"
_ZN7cutlass13device_kernelINS_4gemm6kernel13GemmUniversalIN4cute5tupleIJiiiiEEENS1_10collective13CollectiveMmaINS1_37MainloopSm90TmaGmmaWarpSpecializedFP8ILi5ENS5_IJNS4_1CILi2EEESB_NSA_ILi1EEEEEENS1_32KernelTmaWarpSpecializedPingpongEEENS5_IJNSA_ILi64EEESG_NSA_ILi32EEEEEENS_12float_e5m2_tENS5_IJlSC_lEEESJ_SK_NS4_8TiledMMAINS4_8MMA_AtomIJNS4_4SM904GMMA30MMA_64x64x32_F32E5M2E5M2_SS_TNILNSO_7ScaleInE1ELSQ_1EEEEEENS4_6LayoutINS5_IJSC_SC_SC_EEENS5_IJNSA_ILi0EEESV_SV_EEEEENS5_IJNS4_10UnderscoreESY_SY_EEEEENS4_23SM90_TMA_LOAD_MULTICASTENS4_14ComposedLayoutINS4_7SwizzleILi1ELi4ELi3EEENS4_18smem_ptr_flag_bitsILi8EEENST_INS5_IJNSA_ILi8EEESH_EEENS5_IJSH_SC_EEEEEEEvNS4_8identityES11_S1B_vS1C_EENS_8epilogue10collective6detail29Sm90TmaWarpSpecializedAdapterINS1F_15DefaultEpilogueISJ_SK_SK_NS1E_6thread17LinearCombinationISJ_Li1EffLNS1J_9ScaleType4KindE0ELNS_15FloatRoundStyleE2ESJ_EENS1_15EpilogueDefaultEEEEEvvEEEEvNT_6ParamsE:
[----:B------:R-:W-:Y:S01]  /*0000*/  LDC R1, c[0x0][0x28] ;  /* 0x00000a00ff017b82 */ /* 0x000fe20000000800 */
[----:B------:R-:W0:Y:S01]  /*0010*/  S2R R11, SR_TID.X ;  /* 0x00000000000b7919 */ /* 0x000e220000002100 */
[----:B------:R-:W-:Y:S01]  /*0020*/  ELECT P0, URZ, PT ;  /* 0x00000000003f782f */ /* 0x000fe20003800000 */
[----:B------:R-:W-:Y:S01]  /*0030*/  BSSY B0, `(.L_x_0) ;  /* 0x000000f000007945 */ /* 0x000fe20003800000 */
[--C-:B0-----:R-:W-:Y:S02]  /*0040*/  SHF.R.U32.HI R0, RZ, 0x5, R11.reuse ;  /* 0x00000005ff007819 */ /* 0x101fe4000001160b */
[----:B------:R-:W-:-:S03]  /*0050*/  SHF.R.U32.HI R5, RZ, 0x7, R11 ;  /* 0x00000007ff057819 */ /* 0x000fc6000001160b */
[----:B------:R-:W0:Y:S04]  /*0060*/  SHFL.IDX PT, R2, R0, RZ, 0x1f ;  /* 0x00001fff00027589 */ /* 0x000e2800000e0000 */
[----:B------:R1:W2:Y:S01]  /*0070*/  SHFL.IDX PT, R6, R5, RZ, 0x1f ;  /* 0x00001fff05067589 */ /* 0x0002a200000e0000 */
[----:B0-----:R-:W-:-:S13]  /*0080*/  ISETP.NE.OR P0, PT, R2, RZ, !P0 ;  /* 0x000000ff0200720c */ /* 0x001fda0004705670 */
[----:B-12---:R-:W-:Y:S05]  /*0090*/  @P0 BRA `(.L_x_1) ;  /* 0x0000000000200947 */ /* 0x006fea0003800000 */
[----:B------:R-:W-:Y:S02]  /*00a0*/  ULDC.64 UR4, c[0x0][0x198] ;  /* 0x0000660000047ab9 */ /* 0x000fe40000000a00 */
[----:B------:R-:W-:Y:S02]  /*00b0*/  UIADD3 UR6, UP0, UR4, 0xf0, URZ ;  /* 0x000000f004067890 */ /* 0x000fe4000ff1e03f */
[----:B------:R-:W-:Y:S02]  /*00c0*/  UIADD3 UR4, UP1, UR4, 0x1f0, URZ ;  /* 0x000001f004047890 */ /* 0x000fe4000ff3e03f */
[----:B------:R-:W-:Y:S02]  /*00d0*/  UIADD3.X UR7, URZ, UR5, URZ, UP0, !UPT ;  /* 0x000000053f077290 */ /* 0x000fe400087fe43f */
[----:B------:R-:W-:-:S07]  /*00e0*/  UIADD3.X UR5, URZ, UR5, URZ, UP1, !UPT ;  /* 0x000000053f057290 */ /* 0x000fce0008ffe43f */
[----:B------:R0:W-:Y:S02]  /*00f0*/  UTMACCTL.PF [UR6] ;  /* 0x00000000060079b9 */ /* 0x0001e40008040000 */
[----:B------:R0:W-:Y:S02]  /*0100*/  UTMACCTL.PF [UR4] ;  /* 0x00000000040079b9 */ /* 0x0001e40008040000 */
[----:B0-----:R-:W-:Y:S01]  /*0110*/  NOP ;  /* 0x0000000000007918 */ /* 0x001fe20000000000 */
.L_x_1:
[----:B------:R-:W-:Y:S05]  /*0120*/  BSYNC B0 ;  /* 0x0000000000007941 */ /* 0x000fea0003800000 */
.L_x_0:
[----:B------:R-:W0:Y:S02]  /*0130*/  SHFL.IDX PT, R7, R0, RZ, 0x1f ;  /* 0x00001fff00077589 */ /* 0x000e2400000e0000 */
[----:B0-----:R-:W-:-:S13]  /*0140*/  ISETP.NE.AND P0, PT, R7, RZ, PT ;  /* 0x000000ff0700720c */ /* 0x001fda0003f05270 */
[----:B------:R-:W-:Y:S05]  /*0150*/  @P0 BRA `(.L_x_2) ;  /* 0x0000000000600947 */ /* 0x000fea0003800000 */
[----:B------:R-:W0:Y:S01]  /*0160*/  S2UR UR8, SR_CgaCtaId ;  /* 0x00000000000879c3 */ /* 0x000e220000008800 */
[----:B------:R-:W-:Y:S01]  /*0170*/  UMOV UR4, 0x400 ;  /* 0x0000040000047882 */ /* 0x000fe20000000000 */
[----:B------:R-:W-:Y:S01]  /*0180*/  UMOV UR5, 0x1 ;  /* 0x0000000100057882 */ /* 0x000fe20000000000 */
[----:B------:R-:W-:Y:S01]  /*0190*/  UMOV UR6, 0x3 ;  /* 0x0000000300067882 */ /* 0x000fe20000000000 */
[----:B------:R-:W-:Y:S01]  /*01a0*/  ELECT P0, URZ, PT ;  /* 0x00000000003f782f */ /* 0x000fe20003800000 */
[----:B------:R-:W-:-:S04]  /*01b0*/  UIADD3 UR6, -UR6, 0x100000, URZ ;  /* 0x0010000006067890 */ /* 0x000fc8000fffe13f */
[----:B------:R-:W-:Y:S02]  /*01c0*/  USHF.L.U32 UR7, UR6, 0xb, URZ ;  /* 0x0000000b06077899 */ /* 0x000fe4000800063f */
[----:B------:R-:W-:Y:S02]  /*01d0*/  USHF.L.U32 UR6, UR6, 0x1, URZ ;  /* 0x0000000106067899 */ /* 0x000fe4000800063f */
[----:B0-----:R-:W-:Y:S02]  /*01e0*/  ULEA UR8, UR8, UR4, 0x18 ;  /* 0x0000000408087291 */ /* 0x001fe4000f8ec03f */
[----:B------:R-:W-:-:S04]  /*01f0*/  UIADD3 UR4, -UR5, 0x100000, URZ ;  /* 0x0010000005047890 */ /* 0x000fc8000fffe13f */
[----:B------:R-:W-:Y:S02]  /*0200*/  USHF.L.U32 UR5, UR4, 0xb, URZ ;  /* 0x0000000b04057899 */ /* 0x000fe4000800063f */
[----:B------:R-:W-:Y:S01]  /*0210*/  USHF.L.U32 UR4, UR4, 0x1, URZ ;  /* 0x0000000104047899 */ /* 0x000fe2000800063f */
[----:B------:R-:W0:Y:S11]  /*0220*/  FENCE.VIEW.ASYNC.S ;  /* 0x00000000000073c6 */ /* 0x000e360000000000 */
[----:B0-----:R0:W1:Y:S01]  /*0230*/  SYNCS.EXCH.64 URZ, [UR8], UR4 ;  /* 0x00000004083f75b2 */ /* 0x0010620008000100 */
[----:B------:R0:W2:Y:S01]  /*0240*/  SYNCS.EXCH.64 URZ, [UR8+0x28], UR6 ;  /* 0x00002806083f75b2 */ /* 0x0000a20008000100 */
[----:B------:R0:W3:Y:S01]  /*0250*/  SYNCS.EXCH.64 URZ, [UR8+0x8], UR4 ;  /* 0x00000804083f75b2 */ /* 0x0000e20008000100 */
[----:B------:R0:W4:Y:S01]  /*0260*/  SYNCS.EXCH.64 URZ, [UR8+0x30], UR6 ;  /* 0x00003006083f75b2 */ /* 0x0001220008000100 */
[----:B------:R0:W0:Y:S01]  /*0270*/  SYNCS.EXCH.64 URZ, [UR8+0x10], UR4 ;  /* 0x00001004083f75b2 */ /* 0x0000220008000100 */
[----:B------:R0:W0:Y:S01]  /*0280*/  SYNCS.EXCH.64 URZ, [UR8+0x38], UR6 ;  /* 0x00003806083f75b2 */ /* 0x0000220008000100 */
[----:B------:R0:W0:Y:S01]  /*0290*/  SYNCS.EXCH.64 URZ, [UR8+0x18], UR4 ;  /* 0x00001804083f75b2 */ /* 0x0000220008000100 */
[----:B------:R0:W0:Y:S01]  /*02a0*/  SYNCS.EXCH.64 URZ, [UR8+0x40], UR6 ;  /* 0x00004006083f75b2 */ /* 0x0000220008000100 */
[----:B------:R0:W0:Y:S01]  /*02b0*/  SYNCS.EXCH.64 URZ, [UR8+0x20], UR4 ;  /* 0x00002004083f75b2 */ /* 0x0000220008000100 */
[----:B------:R0:W0:Y:S01]  /*02c0*/  SYNCS.EXCH.64 URZ, [UR8+0x48], UR6 ;  /* 0x00004806083f75b2 */ /* 0x0000220008000100 */
[----:B------:R-:W-:Y:S01]  /*02d0*/  NOP ;  /* 0x0000000000007918 */ /* 0x000fe20000000000 */
.L_x_2:
[----:B------:R-:W5:Y:S01]  /*02e0*/  SHFL.IDX PT, R3, R0, RZ, 0x1f ;  /* 0x00001fff00037589 */ /* 0x000f6200000e0000 */
[----:B------:R-:W-:Y:S01]  /*02f0*/  SHF.R.S32.HI R4, RZ, 0x1f, R11 ;  /* 0x0000001fff047819 */ /* 0x000fe2000001140b */
[----:B------:R-:W1:Y:S01]  /*0300*/  S2UR UR12, SR_CTAID.X ;  /* 0x00000000000c79c3 */ /* 0x000e620000002500 */
[----:B------:R-:W-:Y:S01]  /*0310*/  ELECT P0, URZ, PT ;  /* 0x00000000003f782f */ /* 0x000fe20003800000 */
[----:B------:R1:W2:Y:S01]  /*0320*/  SHFL.IDX PT, R8, R0, RZ, 0x1f ;  /* 0x00001fff00087589 */ /* 0x0002a200000e0000 */
[----:B------:R-:W-:Y:S02]  /*0330*/  LEA.HI R4, R4, R11, RZ, 0x7 ;  /* 0x0000000b04047211 */ /* 0x000fe400078f38ff */
[----:B------:R-:W-:Y:S01]  /*0340*/  ELECT P1, URZ, PT ;  /* 0x00000000003f782f */ /* 0x000fe20003820000 */
[----:B------:R-:W-:Y:S01]  /*0350*/  NOP ;  /* 0x0000000000007918 */ /* 0x000fe20000000000 */
[----:B------:R-:W3:Y:S01]  /*0360*/  S2R R16, SR_CTAID.Y ;  /* 0x0000000000107919 */ /* 0x000ee20000002600 */
[----:B------:R-:W-:Y:S01]  /*0370*/  LOP3.LUT R4, R4, 0xffffff80, RZ, 0xc0, !PT ;  /* 0xffffff8004047812 */ /* 0x000fe200078ec0ff */
[----:B0-----:R-:W-:Y:S01]  /*0380*/  ULDC UR4, c[0x0][0x150] ;  /* 0x0000540000047ab9 */ /* 0x001fe20000000800 */
[----:B------:R-:W0:Y:S01]  /*0390*/  LDC R12, c[0x0][0x144] ;  /* 0x00005100ff0c7b82 */ /* 0x000e220000000800 */
[----:B------:R4:W0:Y:S01]  /*03a0*/  SHFL.IDX PT, R14, R5, RZ, 0x1f ;  /* 0x00001fff050e7589 */ /* 0x00082200000e0000 */
[----:B------:R-:W-:Y:S01]  /*03b0*/  UMOV UR11, 0x80 ;  /* 0x00000080000b7882 */ /* 0x000fe20000000000 */
[----:B------:R-:W-:Y:S01]  /*03c0*/  IMAD.IADD R10, R11, 0x1, -R4 ;  /* 0x000000010b0a7824 */ /* 0x000fe200078e0a04 */
[----:B------:R-:W-:Y:S01]  /*03d0*/  NOP ;  /* 0x0000000000007918 */ /* 0x000fe20000000000 */
[C---:B------:R-:W-:Y:S01]  /*03e0*/  VIADD R38, R6.reuse, 0xffffffff ;  /* 0xffffffff06267836 */ /* 0x040fe20000000000 */
[----:B------:R-:W-:-:S02]  /*03f0*/  ISETP.NE.AND P5, PT, R6, RZ, PT ;  /* 0x000000ff0600720c */ /* 0x000fc40003fa5270 */
[----:B------:R-:W-:Y:S01]  /*0400*/  SHF.R.S32.HI R19, RZ, 0x1f, R10 ;  /* 0x0000001fff137819 */ /* 0x000fe2000001140a */
[----:B------:R-:W0:Y:S01]  /*0410*/  LDC R13, c[0x0][0x140] ;  /* 0x00005000ff0d7b82 */ /* 0x000e220000000800 */
[----:B------:R-:W-:Y:S02]  /*0420*/  ISETP.GE.U32.AND P6, PT, R38, 0x2, PT ;  /* 0x000000022600780c */ /* 0x000fe40003fc6070 */
[----:B-----5:R-:W-:Y:S02]  /*0430*/  ISETP.NE.OR P0, PT, R3, RZ, !P0 ;  /* 0x000000ff0300720c */ /* 0x020fe40004705670 */
[----:B------:R-:W-:Y:S02]  /*0440*/  LEA.HI R3, R19, R10, RZ, 0x3 ;  /* 0x0000000a13037211 */ /* 0x000fe400078f18ff */
[----:B-1----:R-:W-:Y:S01]  /*0450*/  I2FP.F32.U32 R4, UR12 ;  /* 0x0000000c00047c45 */ /* 0x002fe20008201000 */
[----:B------:R-:W1:Y:S01]  /*0460*/  LDC R27, c[0x0][0x148] ;  /* 0x00005200ff1b7b82 */ /* 0x000e620000000800 */
[----:B------:R-:W-:-:S02]  /*0470*/  SHF.R.S32.HI R0, RZ, 0x3, R3 ;  /* 0x00000003ff007819 */ /* 0x000fc40000011403 */
[----:B--2---:R-:W-:Y:S01]  /*0480*/  ISETP.NE.OR P1, PT, R8, RZ, !P1 ;  /* 0x000000ff0800720c */ /* 0x004fe20004f25670 */
[----:B------:R-:W-:Y:S01]  /*0490*/  FMUL R9, R4, UR4 ;  /* 0x0000000404097c20 */ /* 0x000fe20008400000 */
[----:B------:R-:W-:Y:S01]  /*04a0*/  SHF.R.S32.HI R3, RZ, 0x1f, R3 ;  /* 0x0000001fff037819 */ /* 0x000fe20000011403 */
[----:B------:R-:W-:Y:S01]  /*04b0*/  ULDC UR4, c[0x0][0x154] ;  /* 0x0000550000047ab9 */ /* 0x000fe20000000800 */
[----:B------:R-:W-:Y:S01]  /*04c0*/  SHF.R.S32.HI R8, RZ, 0x1f, R7 ;  /* 0x0000001fff087819 */ /* 0x000fe20000011407 */
[----:B------:R-:W-:Y:S01]  /*04d0*/  VOTEU.ALL UP1, P0 ;  /* 0x00000000003f7886 */ /* 0x000fe20000020000 */
[----:B------:R-:W-:Y:S01]  /*04e0*/  LEA.HI R4, R3, R0, RZ, 0x2 ;  /* 0x0000000003047211 */ /* 0x000fe200078f10ff */
[----:B------:R-:W2:Y:S01]  /*04f0*/  F2I.U32.TRUNC.NTZ R9, R9 ;  /* 0x0000000900097305 */ /* 0x000ea2000020f000 */
[----:B------:R-:W-:Y:S01]  /*0500*/  LEA.HI R8, R8, R7, RZ, 0x2 ;  /* 0x0000000708087211 */ /* 0x000fe200078f10ff */
[----:B------:R-:W-:Y:S01]  /*0510*/  VOTEU.ALL UP0, P0 ;  /* 0x00000000003f7886 */ /* 0x000fe20000000000 */
[----:B------:R-:W-:Y:S01]  /*0520*/  SHF.R.S32.HI R3, RZ, 0x1f, R2 ;  /* 0x0000001fff037819 */ /* 0x000fe20000011402 */
[----:B------:R-:W5:Y:S01]  /*0530*/  @!UP1 S2UR UR7, SR_CgaCtaId ;  /* 0x00000000000799c3 */ /* 0x000f620000008800 */
[----:B----4-:R-:W-:Y:S01]  /*0540*/  LOP3.LUT R5, R4, 0xfffffffc, RZ, 0xc0, !PT ;  /* 0xfffffffc04057812 */ /* 0x010fe200078ec0ff */
[----:B------:R-:W-:Y:S01]  /*0550*/  VOTEU.ALL UP2, P1 ;  /* 0x00000000003f7886 */ /* 0x000fe20000840000 */
[----:B------:R-:W-:Y:S01]  /*0560*/  LOP3.LUT R8, R8, 0x3ffffffc, RZ, 0xc0, !PT ;  /* 0x3ffffffc08087812 */ /* 0x000fe200078ec0ff */
[----:B------:R-:W-:Y:S01]  /*0570*/  @!UP1 UMOV UR6, 0x400 ;  /* 0x0000040000069882 */ /* 0x000fe20000000000 */
[----:B------:R-:W-:Y:S01]  /*0580*/  LEA.HI R3, R3, R2, RZ, 0x2 ;  /* 0x0000000203037211 */ /* 0x000fe200078f10ff */
[----:B------:R-:W-:Y:S01]  /*0590*/  IMAD.IADD R5, R0, 0x1, -R5 ;  /* 0x0000000100057824 */ /* 0x000fe200078e0a05 */
[----:B------:R-:W-:Y:S01]  /*05a0*/  @!UP2 UMOV UR9, 0x400 ;  /* 0x000004000009a882 */ /* 0x000fe20000000000 */
[----:B------:R-:W-:Y:S01]  /*05b0*/  IMAD.IADD R8, R7, 0x1, -R8 ;  /* 0x0000000107087824 */ /* 0x000fe200078e0a08 */
[----:B------:R-:W-:Y:S01]  /*05c0*/  LOP3.LUT R3, R3, 0xfffffffc, RZ, 0xc0, !PT ;  /* 0xfffffffc03037812 */ /* 0x000fe200078ec0ff */
[----:B------:R-:W4:Y:S01]  /*05d0*/  @!UP2 S2UR UR10, SR_CgaCtaId ;  /* 0x00000000000aa9c3 */ /* 0x000f220000008800 */
[----:B--2---:R-:W-:Y:S01]  /*05e0*/  IMAD.MOV R9, RZ, RZ, -R9 ;  /* 0x000000ffff097224 */ /* 0x004fe200078e0a09 */
[----:B------:R-:W-:Y:S01]  /*05f0*/  VOTEU.ALL UP3, P1 ;  /* 0x00000000003f7886 */ /* 0x000fe20000860000 */
[----:B------:R-:W-:Y:S01]  /*0600*/  IMAD R5, R8, 0x4, R5 ;  /* 0x0000000408057824 */ /* 0x000fe200078e0205 */
[----:B------:R-:W-:Y:S01]  /*0610*/  VOTEU.ALL UP4, P1 ;  /* 0x00000000003f7886 */ /* 0x000fe20000880000 */
[----:B------:R-:W-:Y:S01]  /*0620*/  IMAD.IADD R18, R2, 0x1, -R3 ;  /* 0x0000000102127824 */ /* 0x000fe200078e0a03 */
[----:B---3--:R-:W-:Y:S01]  /*0630*/  I2FP.F32.U32 R2, R16 ;  /* 0x0000001000027245 */ /* 0x008fe20000201000 */
[----:B0-----:R-:W-:Y:S01]  /*0640*/  IMAD R25, R12, R9, UR12 ;  /* 0x0000000c0c197e24 */ /* 0x001fe2000f8e0209 */
[C---:B------:R-:W-:Y:S01]  /*0650*/  LEA.HI R0, R5.reuse, R5, RZ, 0x1 ;  /* 0x0000000505007211 */ /* 0x040fe200078f08ff */
[C---:B------:R-:W-:Y:S01]  /*0660*/  IMAD.SHL.U32 R12, R5.reuse, 0x4, RZ ;  /* 0x00000004050c7824 */ /* 0x040fe200078e00ff */
[----:B------:R-:W-:Y:S01]  /*0670*/  VOTEU.ALL UP5, P1 ;  /* 0x00000000003f7886 */ /* 0x000fe200008a0000 */
[----:B------:R-:W-:Y:S01]  /*0680*/  FMUL R2, R2, UR4 ;  /* 0x0000000402027c20 */ /* 0x000fe20008400000 */
[----:B------:R-:W-:Y:S01]  /*0690*/  LOP3.LUT R0, R0, 0xfffffffe, RZ, 0xc0, !PT ;  /* 0xfffffffe00007812 */ /* 0x000fe200078ec0ff */
[----:B------:R-:W-:Y:S01]  /*06a0*/  UMOV UR4, 0x20 ;  /* 0x0000002000047882 */ /* 0x000fe20000000000 */
[----:B-----5:R-:W-:Y:S01]  /*06b0*/  @!UP1 ULEA UR8, UR7, UR6, 0x18 ;  /* 0x0000000607089291 */ /* 0x020fe2000f8ec03f */
[----:B------:R-:W-:Y:S01]  /*06c0*/  LOP3.LUT R12, R5, 0xc, R12, 0x78, !PT ;  /* 0x0000000c050c7812 */ /* 0x000fe200078e780c */
[----:B------:R-:W-:-:S04]  /*06d0*/  @!UP1 UIADD3 UR4, -UR4, 0x100000, URZ ;  /* 0x0010000004049890 */ /* 0x000fc8000fffe13f */
[----:B------:R-:W-:Y:S02]  /*06e0*/  @!UP1 USHF.L.U32 UR5, UR4, 0xb, URZ ;  /* 0x0000000b04059899 */ /* 0x000fe4000800063f */
[----:B------:R-:W-:Y:S01]  /*06f0*/  @!UP1 USHF.L.U32 UR4, UR4, 0x1, URZ ;  /* 0x0000000104049899 */ /* 0x000fe2000800063f */
[----:B------:R-:W-:Y:S01]  /*0700*/  IMAD.IADD R0, R5, 0x1, -R0 ;  /* 0x0000000105007824 */ /* 0x000fe200078e0a00 */
[----:B------:R-:W0:Y:S01]  /*0710*/  F2I.U32.TRUNC.NTZ R2, R2 ;  /* 0x0000000200027305 */ /* 0x000e22000020f000 */
[----:B------:R-:W-:-:S04]  /*0720*/  @!UP2 UIADD3 UR6, -UR11, 0x100000, URZ ;  /* 0x001000000b06a890 */ /* 0x000fc8000fffe13f */
[----:B------:R-:W-:Y:S02]  /*0730*/  @!UP2 USHF.L.U32 UR7, UR6, 0xb, URZ ;  /* 0x0000000b0607a899 */ /* 0x000fe4000800063f */
[----:B------:R-:W-:Y:S01]  /*0740*/  @!UP2 USHF.L.U32 UR6, UR6, 0x1, URZ ;  /* 0x000000010606a899 */ /* 0x000fe2000800063f */
[----:B------:R-:W-:Y:S01]  /*0750*/  ISETP.EQ.U32.AND P2, PT, R13, 0x1, PT ;  /* 0x000000010d00780c */ /* 0x000fe20003f42070 */
[----:B------:R-:W-:Y:S01]  /*0760*/  VOTEU.ALL UP1, P0 ;  /* 0x00000000003f7886 */ /* 0x000fe20000020000 */
[----:B------:R-:W-:Y:S01]  /*0770*/  ISETP.NE.AND P3, PT, R0, R25, PT ;  /* 0x000000190000720c */ /* 0x000fe20003f65270 */
[----:B------:R-:W-:Y:S01]  /*0780*/  IMAD.MOV.U32 R13, RZ, RZ, 0x1 ;  /* 0x00000001ff0d7424 */ /* 0x000fe200078e00ff */
[----:B----4-:R-:W-:Y:S01]  /*0790*/  @!UP2 ULEA UR9, UR10, UR9, 0x18 ;  /* 0x000000090a09a291 */ /* 0x010fe2000f8ec03f */
[----:B------:R-:W-:Y:S01]  /*07a0*/  LOP3.LUT P0, RZ, R10, 0x7, RZ, 0xc0, !PT ;  /* 0x000000070aff7812 */ /* 0x000fe2000780c0ff */
[----:B------:R-:W-:Y:S01]  /*07b0*/  VOTEU.ALL UP2, P1 ;  /* 0x00000000003f7886 */ /* 0x000fe20000840000 */
[----:B------:R-:W-:Y:S01]  /*07c0*/  ISETP.NE.AND P1, PT, R18, 0x3, PT ;  /* 0x000000031200780c */ /* 0x000fe20003f25270 */
[----:B------:R-:W2:Y:S02]  /*07d0*/  FENCE.VIEW.ASYNC.S ;  /* 0x00000000000073c6 */ /* 0x000ea40000000000 */
[----:B--2---:R2:W3:Y:S01]  /*07e0*/  @!UP0 SYNCS.EXCH.64 URZ, [UR8+0x80], UR4 ;  /* 0x00008004083f85b2 */ /* 0x0044e20008000100 */
[----:B------:R-:W-:-:S02]  /*07f0*/  ISETP.LT.U32.AND P0, PT, R12, 0x4, !P0 ;  /* 0x000000040c00780c */ /* 0x000fc40004701070 */
[----:B------:R-:W-:Y:S01]  /*0800*/  ISETP.EQ.OR P1, PT, R18, RZ, !P1 ;  /* 0x000000ff1200720c */ /* 0x000fe20004f22670 */
[----:B0-----:R-:W-:Y:S01]  /*0810*/  IMAD.MOV R24, RZ, RZ, -R2 ;  /* 0x000000ffff187224 */ /* 0x001fe200078e0a02 */
[----:B------:R-:W-:Y:S02]  /*0820*/  R2UR UR15, R14 ;  /* 0x000000000e0f72ca */ /* 0x000fe400000e0000 */
[----:B------:R-:W-:Y:S01]  /*0830*/  @P3 LEA.HI R0, R12, R12, RZ, 0x1 ;  /* 0x0000000c0c003211 */ /* 0x000fe200078f08ff */
[----:B-1----:R-:W-:Y:S01]  /*0840*/  IMAD R3, R27, R24, R16 ;  /* 0x000000181b037224 */ /* 0x002fe200078e0210 */
[----:B------:R-:W-:Y:S02]  /*0850*/  ISETP.EQ.AND P1, PT, R6, RZ, P1 ;  /* 0x000000ff0600720c */ /* 0x000fe40000f22270 */
[----:B------:R-:W-:Y:S02]  /*0860*/  @P3 SHF.R.S32.HI R0, RZ, 0x1, R0 ;  /* 0x00000001ff003819 */ /* 0x000fe40000011400 */
[----:B------:R-:W-:Y:S01]  /*0870*/  SEL R7, RZ, 0x1, !P1 ;  /* 0x00000001ff077807 */ /* 0x000fe20004800000 */
[----:B------:R2:W0:Y:S01]  /*0880*/  @!UP1 SYNCS.EXCH.64 URZ, [UR8+0x88], UR4 ;  /* 0x00008804083f95b2 */ /* 0x0004220008000100 */
[----:B------:R-:W-:Y:S01]  /*0890*/  @P3 ISETP.NE.AND P4, PT, R0, R3, PT ;  /* 0x000000030000320c */ /* 0x000fe20003f85270 */
[----:B------:R-:W-:Y:S01]  /*08a0*/  NOP ;  /* 0x0000000000007918 */ /* 0x000fe20000000000 */
[----:B------:R-:W-:-:S02]  /*08b0*/  SEL R0, RZ, 0x1, !P0 ;  /* 0x00000001ff007807 */ /* 0x000fc40004000000 */
[----:B------:R-:W-:Y:S02]  /*08c0*/  @P3 SEL R13, RZ, 0x1, P4 ;  /* 0x00000001ff0d3807 */ /* 0x000fe40002000000 */
[----:B------:R-:W-:Y:S02]  /*08d0*/  SEL R7, R7, 0x2, P6 ;  /* 0x0000000207077807 */ /* 0x000fe40003000000 */
[----:B------:R-:W-:Y:S01]  /*08e0*/  LOP3.LUT R13, R13, R0, RZ, 0xc0, !PT ;  /* 0x000000000d0d7212 */ /* 0x000fe200078ec0ff */
[----:B------:R2:W1:Y:S01]  /*08f0*/  @!UP2 SYNCS.EXCH.64 URZ, [UR9+0x60], UR6 ;  /* 0x00006006093fa5b2 */ /* 0x0004620008000100 */
[----:B------:R2:W4:Y:S01]  /*0900*/  @!UP3 SYNCS.EXCH.64 URZ, [UR9+0x68], UR6 ;  /* 0x00006806093fb5b2 */ /* 0x0005220008000100 */
[----:B------:R2:W0:Y:S01]  /*0910*/  @!UP4 SYNCS.EXCH.64 URZ, [UR9+0x70], UR6 ;  /* 0x00007006093fc5b2 */ /* 0x0004220008000100 */
[----:B------:R2:W0:Y:S01]  /*0920*/  @!UP5 SYNCS.EXCH.64 URZ, [UR9+0x78], UR6 ;  /* 0x00007806093fd5b2 */ /* 0x0004220008000100 */
[----:B------:R-:W-:Y:S01]  /*0930*/  NOP ;  /* 0x0000000000007918 */ /* 0x000fe20000000000 */
[----:B--23--:R-:W-:Y:S05]  /*0940*/  @!P2 BRA `(.L_x_3) ;  /* 0x000000000008a947 */ /* 0x00cfea0003800000 */
[----:B01--4-:R-:W-:Y:S01]  /*0950*/  UCGABAR_ARV ;  /* 0x00000000000079c7 */ /* 0x013fe20008000000 */
[----:B------:R-:W-:Y:S05]  /*0960*/  BRA `(.L_x_4) ;  /* 0x0000000000047947 */ /* 0x000fea0003800000 */
.L_x_3:
[----:B01--4-:R-:W-:Y:S01]  /*0970*/  NOP ;  /* 0x0000000000007918 */ /* 0x013fe20000000000 */
.L_x_4:
[----:B------:R-:W-:Y:S01]  /*0980*/  ULDC.64 UR4, c[0x0][0x598] ;  /* 0x0001660000047ab9 */ /* 0x000fe20000000a00 */
[----:B------:R-:W-:Y:S01]  /*0990*/  ULDC.64 UR20, c[0x0][0x208] ;  /* 0x0000820000147ab9 */ /* 0x000fe20000000a00 */
[----:B------:R-:W-:-:S04]  /*09a0*/  ISETP.NE.U32.AND P0, PT, RZ, UR4, PT ;  /* 0x00000004ff007c0c */ /* 0x000fc8000bf05070 */
[----:B------:R-:W-:-:S13]  /*09b0*/  ISETP.NE.AND.EX P0, PT, RZ, UR5, PT, P0 ;  /* 0x00000005ff007c0c */ /* 0x000fda000bf05300 */
[----:B------:R-:W-:Y:S05]  /*09c0*/  @!P0 BRA `(.L_x_5) ;  /* 0x00000000001c8947 */ /* 0x000fea0003800000 */
[----:B------:R-:W0:Y:S02]  /*09d0*/  LDC.64 R2, c[0x0][0x598] ;  /* 0x00016600ff027b82 */ /* 0x000e240000000a00 */
[----:B0-----:R-:W2:Y:S02]  /*09e0*/  LDG.E.64 R2, desc[UR20][R2.64] ;  /* 0x0000001402027981 */ /* 0x001ea4000c1e1b00 */
[----:B--2---:R-:W-:-:S04]  /*09f0*/  ISETP.NE.U32.AND P0, PT, R2, RZ, PT ;  /* 0x000000ff0200720c */ /* 0x004fc80003f05070 */
[----:B------:R-:W-:-:S13]  /*0a00*/  ISETP.NE.AND.EX P0, PT, R3, RZ, PT, P0 ;  /* 0x000000ff0300720c */ /* 0x000fda0003f05300 */
[----:B------:R-:W-:Y:S05]  /*0a10*/  @!P0 BRA `(.L_x_5) ;  /* 0x0000000000088947 */ /* 0x000fea0003800000 */
[----:B------:R0:W5:Y:S01]  /*0a20*/  LD.E R14, desc[UR20][R2.64] ;  /* 0x00000014020e7980 */ /* 0x000162000c101900 */
[----:B------:R-:W-:Y:S05]  /*0a30*/  BRA `(.L_x_6) ;  /* 0x0000000000207947 */ /* 0x000fea0003800000 */
.L_x_5:
[----:B------:R-:W-:Y:S02]  /*0a40*/  ULDC.64 UR4, c[0x0][0x588] ;  /* 0x0001620000047ab9 */ /* 0x000fe40000000a00 */
[----:B------:R-:W-:-:S04]  /*0a50*/  ISETP.NE.U32.AND P0, PT, RZ, UR4, PT ;  /* 0x00000004ff007c0c */ /* 0x000fc8000bf05070 */
[----:B------:R-:W-:-:S13]  /*0a60*/  ISETP.NE.AND.EX P0, PT, RZ, UR5, PT, P0 ;  /* 0x00000005ff007c0c */ /* 0x000fda000bf05300 */
[----:B------:R-:W-:Y:S05]  /*0a70*/  @!P0 BRA `(.L_x_7) ;  /* 0x00000000000c8947 */ /* 0x000fea0003800000 */
[----:B------:R-:W0:Y:S02]  /*0a80*/  LDC.64 R14, c[0x0][0x588] ;  /* 0x00016200ff0e7b82 */ /* 0x000e240000000a00 */
[----:B0-----:R1:W5:Y:S01]  /*0a90*/  LDG.E R14, desc[UR20][R14.64] ;  /* 0x000000140e0e7981 */ /* 0x001362000c1e1900 */
[----:B------:R-:W-:Y:S05]  /*0aa0*/  BRA `(.L_x_6) ;  /* 0x0000000000047947 */ /* 0x000fea0003800000 */
.L_x_7:
[----:B------:R-:W2:Y:S02]  /*0ab0*/  LDC R14, c[0x0][0x580] ;  /* 0x00016000ff0e7b82 */ /* 0x000ea40000000800 */
.L_x_6:
[----:B------:R-:W-:Y:S02]  /*0ac0*/  ULDC.64 UR4, c[0x0][0x5a0] ;  /* 0x0001680000047ab9 */ /* 0x000fe40000000a00 */
[----:B------:R-:W-:-:S04]  /*0ad0*/  ISETP.NE.U32.AND P0, PT, RZ, UR4, PT ;  /* 0x00000004ff007c0c */ /* 0x000fc8000bf05070 */
[----:B------:R-:W-:-:S13]  /*0ae0*/  ISETP.NE.AND.EX P0, PT, RZ, UR5, PT, P0 ;  /* 0x00000005ff007c0c */ /* 0x000fda000bf05300 */
[----:B------:R-:W-:Y:S05]  /*0af0*/  @!P0 BRA `(.L_x_8) ;  /* 0x00000000001c8947 */ /* 0x000fea0003800000 */
[----:B0-----:R-:W0:Y:S02]  /*0b00*/  LDC.64 R2, c[0x0][0x5a0] ;  /* 0x00016800ff027b82 */ /* 0x001e240000000a00 */
[----:B0-----:R-:W3:Y:S02]  /*0b10*/  LDG.E.64 R2, desc[UR20][R2.64] ;  /* 0x0000001402027981 */ /* 0x001ee4000c1e1b00 */
[----:B---3--:R-:W-:-:S04]  /*0b20*/  ISETP.NE.U32.AND P0, PT, R2, RZ, PT ;  /* 0x000000ff0200720c */ /* 0x008fc80003f05070 */
[----:B------:R-:W-:-:S13]  /*0b30*/  ISETP.NE.AND.EX P0, PT, R3, RZ, PT, P0 ;  /* 0x000000ff0300720c */ /* 0x000fda0003f05300 */
[----:B------:R-:W-:Y:S05]  /*0b40*/  @!P0 BRA `(.L_x_8) ;  /* 0x0000000000088947 */ /* 0x000fea0003800000 */
[----:B-1----:R0:W5:Y:S01]  /*0b50*/  LD.E R15, desc[UR20][R2.64] ;  /* 0x00000014020f7980 */ /* 0x002162000c101900 */
[----:B------:R-:W-:Y:S05]  /*0b60*/  BRA `(.L_x_9) ;  /* 0x0000000000207947 */ /* 0x000fea0003800000 */
.L_x_8:
[----:B------:R-:W-:Y:S02]  /*0b70*/  ULDC.64 UR4, c[0x0][0x590] ;  /* 0x0001640000047ab9 */ /* 0x000fe40000000a00 */
[----:B------:R-:W-:-:S04]  /*0b80*/  ISETP.NE.U32.AND P0, PT, RZ, UR4, PT ;  /* 0x00000004ff007c0c */ /* 0x000fc8000bf05070 */
[----:B------:R-:W-:-:S13]  /*0b90*/  ISETP.NE.AND.EX P0, PT, RZ, UR5, PT, P0 ;  /* 0x00000005ff007c0c */ /* 0x000fda000bf05300 */
[----:B------:R-:W-:Y:S05]  /*0ba0*/  @!P0 BRA `(.L_x_10) ;  /* 0x00000000000c8947 */ /* 0x000fea0003800000 */
[----:B0-----:R-:W1:Y:S02]  /*0bb0*/  LDC.64 R2, c[0x0][0x590] ;  /* 0x00016400ff027b82 */ /* 0x001e640000000a00 */
[----:B-1----:R1:W5:Y:S01]  /*0bc0*/  LDG.E R15, desc[UR20][R2.64] ;  /* 0x00000014020f7981 */ /* 0x002362000c1e1900 */
[----:B------:R-:W-:Y:S05]  /*0bd0*/  BRA `(.L_x_9) ;  /* 0x0000000000047947 */ /* 0x000fea0003800000 */
.L_x_10:
[----:B-1----:R-:W3:Y:S02]  /*0be0*/  LDC R15, c[0x0][0x584] ;  /* 0x00016100ff0f7b82 */ /* 0x002ee40000000800 */
.L_x_9:
[----:B------:R-:W4:Y:S01]  /*0bf0*/  LDC R0, c[0x0][0x65c] ;  /* 0x00019700ff007b82 */ /* 0x000f220000000800 */
[----:B------:R-:W-:Y:S01]  /*0c00*/  ULDC UR8, c[0x0][0x28c] ;  /* 0x0000a30000087ab9 */ /* 0x000fe20000000800 */
[----:B------:R-:W-:Y:S01]  /*0c10*/  ISETP.NE.AND P0, PT, R6, 0x2, PT ;  /* 0x000000020600780c */ /* 0x000fe20003f05270 */
[----:B------:R-:W-:Y:S01]  /*0c20*/  UIADD3 UR8, UR8, 0x1f, URZ ;  /* 0x0000001f08087890 */ /* 0x000fe2000fffe03f */
[----:B------:R-:W-:Y:S01]  /*0c30*/  IMAD.U32 R4, RZ, RZ, UR12 ;  /* 0x0000000cff047e24 */ /* 0x000fe2000f8e00ff */
[----:B------:R-:W-:Y:S01]  /*0c40*/  UMOV UR5, URZ ;  /* 0x0000003f00057c82 */ /* 0x000fe20008000000 */
[----:B------:R-:W-:Y:S01]  /*0c50*/  UMOV UR4, URZ ;  /* 0x0000003f00047c82 */ /* 0x000fe20008000000 */
[----:B------:R-:W-:-:S04]  /*0c60*/  USHF.R.S32.HI UR9, URZ, 0x1f, UR8 ;  /* 0x0000001f3f097899 */ /* 0x000fc80008011408 */
[----:B------:R-:W-:-:S04]  /*0c70*/  ULEA.HI UR9, UR9, UR8, URZ, 0x5 ;  /* 0x0000000809097291 */ /* 0x000fc8000f8f283f */
[----:B------:R-:W-:Y:S01]  /*0c80*/  USHF.R.S32.HI UR13, URZ, 0x5, UR9 ;  /* 0x000000053f0d7899 */ /* 0x000fe20008011409 */
[----:B----4-:R-:W-:-:S13]  /*0c90*/  ISETP.NE.AND P4, PT, R0, 0x1, PT ;  /* 0x000000010000780c */ /* 0x010fda0003f85270 */
[----:B01----:R-:W0:Y:S01]  /*0ca0*/  @P4 LDC R3, c[0x0][0x10] ;  /* 0x00000400ff034b82 */ /* 0x003e220000000800 */
[----:B------:R-:W-:Y:S02]  /*0cb0*/  @P4 IMAD.MOV.U32 R17, RZ, RZ, RZ ;  /* 0x000000ffff114224 */ /* 0x000fe400078e00ff */
[----:B------:R-:W-:-:S05]  /*0cc0*/  @P4 IMAD.MOV.U32 R5, RZ, RZ, RZ ;  /* 0x000000ffff054224 */ /* 0x000fca00078e00ff */
[----:B------:R-:W1:Y:S01]  /*0cd0*/  @!P4 LDC R9, c[0x0][0xc] ;  /* 0x00000300ff09cb82 */ /* 0x000e620000000800 */
[----:B------:R-:W-:Y:S01]  /*0ce0*/  ULDC UR6, c[0x0][0xc] ;  /* 0x0000030000067ab9 */ /* 0x000fe20000000800 */
[----:B------:R-:W-:Y:S02]  /*0cf0*/  ULDC UR7, c[0x0][0x10] ;  /* 0x0000040000077ab9 */ /* 0x000fe40000000800 */
[----:B------:R-:W-:-:S04]  /*0d00*/  UIMAD.WIDE.U32 UR6, UR6, UR7, URZ ;  /* 0x00000007060672a5 */ /* 0x000fc8000f8e003f */
[----:B------:R-:W4:Y:S01]  /*0d10*/  LDC R8, c[0x0][0x14] ;  /* 0x00000500ff087b82 */ /* 0x000f220000000800 */
[----:B0-----:R-:W-:-:S04]  /*0d20*/  @P4 IMAD.WIDE.U32 R2, R3, UR12, R16 ;  /* 0x0000000c03024c25 */ /* 0x001fc8000f8e0010 */
[----:B------:R-:W-:Y:S02]  /*0d30*/  @P4 IMAD.IADD R3, R3, 0x1, R5 ;  /* 0x0000000103034824 */ /* 0x000fe400078e0205 */
[----:B------:R-:W-:Y:S02]  /*0d40*/  IMAD.MOV.U32 R5, RZ, RZ, RZ ;  /* 0x000000ffff057224 */ /* 0x000fe400078e00ff */
[----:B-1----:R-:W-:-:S04]  /*0d50*/  @!P4 IMAD.WIDE.U32 R4, R16, R9, R4 ;  /* 0x000000091004c225 */ /* 0x002fc800078e0004 */
[----:B------:R-:W-:Y:S02]  /*0d60*/  @!P4 IMAD.MOV.U32 R2, RZ, RZ, R4 ;  /* 0x000000ffff02c224 */ /* 0x000fe400078e0004 */
[C---:B----4-:R-:W-:Y:S02]  /*0d70*/  IMAD R21, R8.reuse, UR7, RZ ;  /* 0x0000000708157c24 */ /* 0x050fe4000f8e02ff */
[----:B------:R-:W-:Y:S01]  /*0d80*/  IMAD.WIDE.U32 R8, R8, UR6, RZ ;  /* 0x0000000608087c25 */ /* 0x000fe2000f8e00ff */
[----:B------:R-:W-:-:S03]  /*0d90*/  ULDC.64 UR6, c[0x0][0x650] ;  /* 0x0001940000067ab9 */ /* 0x000fc60000000a00 */
[----:B------:R-:W-:Y:S02]  /*0da0*/  @!P4 IMAD.MOV.U32 R3, RZ, RZ, R5 ;  /* 0x000000ffff03c224 */ /* 0x000fe400078e0005 */
[----:B------:R-:W-:Y:S01]  /*0db0*/  IMAD.IADD R0, R9, 0x1, R21 ;  /* 0x0000000109007824 */ /* 0x000fe200078e0215 */
[----:B------:R-:W-:Y:S06]  /*0dc0*/  @P0 BRA `(.L_x_11) ;  /* 0x0000000000200947 */ /* 0x000fec0003800000 */
[----:B------:R-:W-:Y:S01]  /*0dd0*/  UISETP.GE.U32.AND UP0, UPT, UR13, 0x5, UPT ;  /* 0x000000050d00788c */ /* 0x000fe2000bf06070 */
[----:B------:R-:W-:Y:S01]  /*0de0*/  IADD3 R2, P0, R2, R8, RZ ;  /* 0x0000000802027210 */ /* 0x000fe20007f1e0ff */
[----:B------:R-:W-:-:S04]  /*0df0*/  UIMAD.WIDE.U32 UR4, UR13, -0x33333333, URZ ;  /* 0xcccccccd0d0478a5 */ /* 0x000fc8000f8e003f */
[----:B------:R-:W-:Y:S01]  /*0e00*/  USHF.R.U32.HI UR5, URZ, 0x2, UR5 ;  /* 0x000000023f057899 */ /* 0x000fe20008011605 */
[----:B------:R-:W-:Y:S02]  /*0e10*/  IMAD.X R3, R0, 0x1, R3, P0 ;  /* 0x0000000100037824 */ /* 0x000fe400000e0603 */
[----:B------:R-:W-:Y:S02]  /*0e20*/  UMOV UR4, URZ ;  /* 0x0000003f00047c82 */ /* 0x000fe40008000000 */
[----:B------:R-:W-:Y:S02]  /*0e30*/  @UP0 ULOP3.LUT UR4, UR5, 0x1, URZ, 0xc0, !UPT ;  /* 0x0000000105040892 */ /* 0x000fe4000f8ec03f */
[----:B------:R-:W-:-:S12]  /*0e40*/  UIMAD UR5, UR5, -0x5, UR13 ;  /* 0xfffffffb050578a4 */ /* 0x000fd8000f8e020d */
.L_x_11:
[----:B------:R-:W-:Y:S01]  /*0e50*/  ISETP.GE.U32.AND P0, PT, R2, UR6, PT ;  /* 0x0000000602007c0c */ /* 0x000fe2000bf06070 */
[----:B------:R-:W-:Y:S01]  /*0e60*/  IMAD.MOV.U32 R6, RZ, RZ, -0x1 ;  /* 0xffffffffff067424 */ /* 0x000fe200078e00ff */
[----:B------:R-:W-:Y:S01]  /*0e70*/  PRMT R20, RZ, 0x7610, R20 ;  /* 0x00007610ff147816 */ /* 0x000fe20000000014 */
[----:B------:R-:W-:Y:S01]  /*0e80*/  IMAD.MOV.U32 R4, RZ, RZ, -0x1 ;  /* 0xffffffffff047424 */ /* 0x000fe200078e00ff */
[----:B------:R-:W-:Y:S01]  /*0e90*/  ISETP.GE.U32.AND.EX P0, PT, R3, UR7, PT, P0 ;  /* 0x0000000703007c0c */ /* 0x000fe2000bf06100 */
[----:B------:R-:W-:-:S12]  /*0ea0*/  IMAD.MOV.U32 R5, RZ, RZ, -0x1 ;  /* 0xffffffffff057424 */ /* 0x000fd800078e00ff */
[----:B------:R-:W-:Y:S05]  /*0eb0*/  @P0 BRA `(.L_x_12) ;  /* 0x0000000400240947 */ /* 0x000fea0003800000 */
[----:B------:R-:W0:Y:S01]  /*0ec0*/  LDC.64 R30, c[0x0][0x628] ;  /* 0x00018a00ff1e7b82 */ /* 0x000e220000000a00 */
[----:B------:R-:W-:Y:S02]  /*0ed0*/  IMAD.MOV.U32 R4, RZ, RZ, R2 ;  /* 0x000000ffff047224 */ /* 0x000fe400078e0002 */
[----:B------:R-:W-:-:S05]  /*0ee0*/  IMAD.MOV.U32 R5, RZ, RZ, R3 ;  /* 0x000000ffff057224 */ /* 0x000fca00078e0003 */
[----:B------:R-:W1:Y:S08]  /*0ef0*/  LDC R6, c[0x0][0x630] ;  /* 0x00018c00ff067b82 */ /* 0x000e700000000800 */
[----:B------:R-:W4:Y:S01]  /*0f00*/  LDC.64 R32, c[0x0][0x620] ;  /* 0x00018800ff207b82 */ /* 0x000f220000000a00 */
[----:B0-----:R-:W-:-:S04]  /*0f10*/  ISETP.NE.U32.AND P0, PT, R30, RZ, PT ;  /* 0x000000ff1e00720c */ /* 0x001fc80003f05070 */
[----:B------:R-:W-:-:S13]  /*0f20*/  ISETP.NE.AND.EX P0, PT, R31, RZ, PT, P0 ;  /* 0x000000ff1f00720c */ /* 0x000fda0003f05300 */
[----:B-1--4-:R-:W-:Y:S05]  /*0f30*/  @!P0 BRA `(.L_x_13) ;  /* 0x0000000000288947 */ /* 0x012fea0003800000 */
[----:B------:R-:W0:Y:S02]  /*0f40*/  LDC R23, c[0x0][0x634] ;  /* 0x00018d00ff177b82 */ /* 0x000e240000000800 */
[----:B0-----:R-:W-:-:S05]  /*0f50*/  IADD3 R23, P0, R2, R23, RZ ;  /* 0x0000001702177210 */ /* 0x001fca0007f1e0ff */
[----:B------:R-:W-:-:S04]  /*0f60*/  IMAD.X R29, RZ, RZ, R3, P0 ;  /* 0x000000ffff1d7224 */ /* 0x000fc800000e0603 */
[----:B------:R-:W-:-:S04]  /*0f70*/  IMAD.WIDE.U32 R4, R29, R30, RZ ;  /* 0x0000001e1d047225 */ /* 0x000fc800078e00ff */
[----:B------:R-:W-:-:S04]  /*0f80*/  IMAD.WIDE.U32 R20, P0, R23, R31, R4 ;  /* 0x0000001f17147225 */ /* 0x000fc80007800004 */
[----:B------:R-:W-:-:S04]  /*0f90*/  IMAD.WIDE.U32 R4, R23, R30, RZ ;  /* 0x0000001e17047225 */ /* 0x000fc800078e00ff */
[----:B------:R-:W-:Y:S01]  /*0fa0*/  IMAD.X R23, RZ, RZ, RZ, P0 ;  /* 0x000000ffff177224 */ /* 0x000fe200000e06ff */
[----:B------:R-:W-:Y:S01]  /*0fb0*/  IADD3 RZ, P0, R5, R20, RZ ;  /* 0x0000001405ff7210 */ /* 0x000fe20007f1e0ff */
[----:B------:R-:W-:-:S04]  /*0fc0*/  IMAD.MOV.U32 R22, RZ, RZ, R21 ;  /* 0x000000ffff167224 */ /* 0x000fc800078e0015 */
[----:B------:R-:W-:-:S08]  /*0fd0*/  IMAD.WIDE.U32.X R4, R29, R31, R22, P0 ;  /* 0x0000001f1d047225 */ /* 0x000fd000000e0416 */
.L_x_13:
[----:B------:R-:W0:Y:S01]  /*0fe0*/  LDC.64 R34, c[0x0][0x640] ;  /* 0x00019000ff227b82 */ /* 0x000e220000000a00 */
[-CC-:B------:R-:W-:Y:S01]  /*0ff0*/  SHF.R.U64 R36, R4, R6.reuse, R5.reuse ;  /* 0x0000000604247219 */ /* 0x180fe20000001205 */
[----:B------:R-:W-:Y:S01]  /*1000*/  IMAD.MOV.U32 R39, RZ, RZ, 0x1 ;  /* 0x00000001ff277424 */ /* 0x000fe200078e00ff */
[----:B------:R-:W-:Y:S02]  /*1010*/  SHF.R.U32.HI R4, RZ, R6, R5 ;  /* 0x00000006ff047219 */ /* 0x000fe40000011605 */
[----:B------:R-:W-:-:S03]  /*1020*/  IADD3 R21, P0, RZ, -R36, RZ ;  /* 0x80000024ff157210 */ /* 0x000fc60007f1e0ff */
[----:B------:R-:W1:Y:S02]  /*1030*/  LDC R20, c[0x0][0x618] ;  /* 0x00018600ff147b82 */ /* 0x000e640000000800 */
[----:B------:R-:W-:-:S04]  /*1040*/  IMAD.X R5, RZ, RZ, ~R4, P0 ;  /* 0x000000ffff057224 */ /* 0x000fc800000e0e04 */
[-C--:B------:R-:W-:Y:S02]  /*1050*/  IMAD R6, R5, R32.reuse, RZ ;  /* 0x0000002005067224 */ /* 0x080fe400078e02ff */
[----:B------:R-:W4:Y:S01]  /*1060*/  LDC R23, c[0x0][0x608] ;  /* 0x00018200ff177b82 */ /* 0x000f220000000800 */
[----:B------:R-:W-:-:S04]  /*1070*/  IMAD.WIDE.U32 R4, R21, R32, R2 ;  /* 0x0000002015047225 */ /* 0x000fc800078e0002 */
[----:B------:R-:W-:-:S03]  /*1080*/  IMAD R21, R21, R33, R6 ;  /* 0x0000002115157224 */ /* 0x000fc600078e0206 */
[----:B------:R-:W2:Y:S01]  /*1090*/  LDC R26, c[0x0][0x658] ;  /* 0x00019600ff1a7b82 */ /* 0x000ea20000000800 */
[----:B------:R-:W-:Y:S01]  /*10a0*/  IMAD.IADD R5, R5, 0x1, R21 ;  /* 0x0000000105057824 */ /* 0x000fe200078e0215 */
[----:B0-----:R-:W-:Y:S01]  /*10b0*/  ISETP.NE.U32.AND P0, PT, R34, RZ, PT ;  /* 0x000000ff2200720c */ /* 0x001fe20003f05070 */
[----:B------:R-:W-:-:S03]  /*10c0*/  IMAD.MOV.U32 R21, RZ, RZ, -0x1 ;  /* 0xffffffffff157424 */ /* 0x000fc600078e00ff */
[----:B------:R-:W-:Y:S02]  /*10d0*/  ISETP.NE.AND.EX P0, PT, R35, RZ, PT, P0 ;  /* 0x000000ff2300720c */ /* 0x000fe40003f05300 */
[----:B------:R-:W0:Y:S01]  /*10e0*/  LDC R33, c[0x0][0x600] ;  /* 0x00018000ff217b82 */ /* 0x000e220000000800 */
[-CC-:B-1----:R-:W-:Y:S02]  /*10f0*/  SHF.R.U64 R31, R4, R20.reuse, R5.reuse ;  /* 0x00000014041f7219 */ /* 0x182fe40000001205 */
[----:B------:R-:W-:-:S05]  /*1100*/  SHF.R.U32.HI R4, RZ, R20, R5 ;  /* 0x00000014ff047219 */ /* 0x000fca0000011605 */
[----:B------:R-:W1:Y:S01]  /*1110*/  LDC R28, c[0x0][0x648] ;  /* 0x00019200ff1c7b82 */ /* 0x000e620000000800 */
[-CC-:B----4-:R-:W-:Y:S02]  /*1120*/  SHF.R.U64 R41, R31, R23.reuse, R4.reuse ;  /* 0x000000171f297219 */ /* 0x190fe40000001204 */
[----:B------:R-:W-:-:S05]  /*1130*/  SHF.R.U32.HI R5, RZ, R23, R4 ;  /* 0x00000017ff057219 */ /* 0x000fca0000011604 */
[----:B------:R-:W4:Y:S01]  /*1140*/  LDC R37, c[0x0][0x638] ;  /* 0x00018e00ff257b82 */ /* 0x000f220000000800 */
[-C--:B--2---:R-:W-:Y:S02]  /*1150*/  SHF.L.U32 R4, R21, R26.reuse, RZ ;  /* 0x0000001a15047219 */ /* 0x084fe400000006ff */
[--C-:B------:R-:W-:Y:S02]  /*1160*/  SHF.R.U64 R32, R41, R26, R5.reuse ;  /* 0x0000001a29207219 */ /* 0x100fe40000001205 */
[----:B------:R-:W-:Y:S02]  /*1170*/  LOP3.LUT R6, RZ, R4, RZ, 0x33, !PT ;  /* 0x00000004ff067212 */ /* 0x000fe400078e33ff */
[----:B------:R-:W-:Y:S01]  /*1180*/  SHF.R.U32.HI R5, RZ, R26, R5 ;  /* 0x0000001aff057219 */ /* 0x000fe20000011605 */
[----:B------:R-:W2:Y:S01]  /*1190*/  LDC R30, c[0x0][0x610] ;  /* 0x00018400ff1e7b82 */ /* 0x000ea20000000800 */
[----:B------:R-:W-:Y:S01]  /*11a0*/  IMAD.MOV.U32 R4, RZ, RZ, R32 ;  /* 0x000000ffff047224 */ /* 0x000fe200078e0020 */
[----:B------:R-:W-:Y:S06]  /*11b0*/  @!P0 BRA `(.L_x_14) ;  /* 0x0000000000288947 */ /* 0x000fec0003800000 */
[----:B------:R-:W3:Y:S02]  /*11c0*/  LDC R23, c[0x0][0x64c] ;  /* 0x00019300ff177b82 */ /* 0x000ee40000000800 */
[----:B---3--:R-:W-:-:S05]  /*11d0*/  IADD3 R23, P0, R32, R23, RZ ;  /* 0x0000001720177210 */ /* 0x008fca0007f1e0ff */
        /* <DEDUP_REMOVED lines=8> */
.L_x_14:
[----:B-1----:R-:W-:Y:S01]  /*1260*/  SHF.R.U64 R17, R4, R28, R5 ;  /* 0x0000001c04117219 */ /* 0x002fe20000001205 */
[----:B------:R-:W-:Y:S01]  /*1270*/  @P4 IMAD R25, R27, R24, R16 ;  /* 0x000000181b194224 */ /* 0x000fe200078e0210 */
[----:B------:R-:W-:Y:S02]  /*1280*/  SHF.L.U32 R4, R39, R26, RZ ;  /* 0x0000001a27047219 */ /* 0x000fe400000006ff */
[----:B------:R-:W-:Y:S01]  /*1290*/  LOP3.LUT R5, R41, R6, RZ, 0xc0, !PT ;  /* 0x0000000629057212 */ /* 0x000fe200078ec0ff */
[----:B0-----:R-:W-:Y:S02]  /*12a0*/  VIADD R6, R33, 0xffffffff ;  /* 0xffffffff21067836 */ /* 0x001fe40000000000 */
[----:B------:R-:W-:Y:S02]  /*12b0*/  IMAD.MOV R20, RZ, RZ, -R17 ;  /* 0x000000ffff147224 */ /* 0x000fe400078e0a11 */
[----:B------:R-:W-:Y:S01]  /*12c0*/  IMAD R16, R4, R17, R5 ;  /* 0x0000001104107224 */ /* 0x000fe200078e0205 */
[----:B------:R-:W-:Y:S01]  /*12d0*/  LOP3.LUT R5, R31, R6, RZ, 0xc0, !PT ;  /* 0x000000061f057212 */ /* 0x000fe200078ec0ff */
[----:B----4-:R-:W-:-:S02]  /*12e0*/  IMAD R4, R20, R37, R32 ;  /* 0x0000002514047224 */ /* 0x010fc400078e0220 */
[----:B--2---:R-:W-:Y:S02]  /*12f0*/  IMAD R6, R16, R30, R25 ;  /* 0x0000001e10067224 */ /* 0x004fe400078e0219 */
[----:B------:R-:W-:Y:S02]  /*1300*/  IMAD R5, R4, R33, R5 ;  /* 0x0000002104057224 */ /* 0x000fe400078e0205 */
[----:B------:R-:W-:-:S03]  /*1310*/  IMAD.MOV.U32 R20, RZ, RZ, 0x1 ;  /* 0x00000001ff147424 */ /* 0x000fc600078e00ff */
[----:B------:R-:W-:Y:S02]  /*1320*/  SEL R4, R5, R6, !P4 ;  /* 0x0000000605047207 */ /* 0x000fe40006000000 */
[----:B------:R-:W-:Y:S01]  /*1330*/  SEL R6, R6, R5, !P4 ;  /* 0x0000000506067207 */ /* 0x000fe20006000000 */
[----:B------:R-:W-:-:S07]  /*1340*/  IMAD.MOV.U32 R5, RZ, RZ, R36 ;  /* 0x000000ffff057224 */ /* 0x000fce00078e0024 */
.L_x_12:
[----:B------:R-:W-:Y:S05]  /*1350*/  @!P2 BRA `(.L_x_15) ;  /* 0x00000000000ca947 */ /* 0x000fea0003800000 */
[----:B------:R-:W-:Y:S01]  /*1360*/  UCGABAR_WAIT ;  /* 0x0000000000007dc7 */ /* 0x000fe20008000000 */
[----:B------:R-:W-:Y:S01]  /*1370*/  CCTL.IVALL ;  /* 0x00000000ff00798f */ /* 0x000fe20002000000 */
[----:B------:R-:W-:Y:S05]  /*1380*/  BRA `(.L_x_16) ;  /* 0x0000000000047947 */ /* 0x000fea0003800000 */
.L_x_15:
[----:B------:R-:W-:Y:S06]  /*1390*/  BAR.SYNC.DEFER_BLOCKING 0x0 ;  /* 0x0000000000007b1d */ /* 0x000fec0000010000 */
.L_x_16:
[----:B------:R-:W-:Y:S05]  /*13a0*/  @!P5 BRA `(.L_x_17) ;  /* 0x0000004000c8d947 */ /* 0x000fea0003800000 */
[----:B------:R-:W-:-:S13]  /*13b0*/  ISETP.GT.U32.AND P0, PT, R38, 0x1, PT ;  /* 0x000000012600780c */ /* 0x000fda0003f04070 */
[----:B------:R-:W-:Y:S05]  /*13c0*/  @P0 EXIT ;  /* 0x000000000000094d */ /* 0x000fea0003800000 */
.L_x_18:
[----:B------:R-:W-:-:S08]  /*13d0*/  NOP ;  /* 0x0000000000007918 */ /* 0x000fd00000000000 */
[----:B------:R-:W0:Y:S02]  /*13e0*/  USETMAXREG.TRY_ALLOC.CTAPOOL UP0, 0xe8 ;  /* 0x000000e8000079c8 */ /* 0x000e240008000600 */
[----:B0-----:R-:W-:-:S13]  /*13f0*/  PLOP3.LUT P0, PT, PT, PT, UP0, 0x80, 0x0 ;  /* 0x000000000000781c */ /* 0x001fda0003f0f008 */
[----:B------:R-:W-:Y:S05]  /*1400*/  @!P0 BRA `(.L_x_18) ;  /* 0xfffffffc00f08947 */ /* 0x000fea000383ffff */
[----:B------:R-:W-:-:S13]  /*1410*/  LOP3.LUT P0, RZ, R20, 0xff, RZ, 0xc0, !PT ;  /* 0x000000ff14ff7812 */ /* 0x000fda000780c0ff */
[----:B------:R-:W-:Y:S05]  /*1420*/  @!P0 EXIT ;  /* 0x000000000000894d */ /* 0x000fea0003800000 */
[----:B------:R-:W0:Y:S01]  /*1430*/  S2UR UR6, SR_CgaCtaId ;  /* 0x00000000000679c3 */ /* 0x000e220000008800 */
[CC--:B------:R-:W-:Y:S01]  /*1440*/  LEA.HI R11, R19.reuse, R10.reuse, RZ, 0x2 ;  /* 0x0000000a130b7211 */ /* 0x0c0fe200078f10ff */
[----:B------:R-:W-:Y:S01]  /*1450*/  UIADD3 UR7, UR15, -0x1, URZ ;  /* 0xffffffff0f077890 */ /* 0x000fe2000fffe03f */
[----:B------:R-:W-:Y:S01]  /*1460*/  LEA.HI R19, R19, R10, RZ, 0x5 ;  /* 0x0000000a13137211 */ /* 0x000fe200078f28ff */
[----:B------:R-:W-:Y:S01]  /*1470*/  UMOV UR12, 0x400 ;  /* 0x00000400000c7882 */ /* 0x000fe20000000000 */
[--C-:B------:R-:W-:Y:S01]  /*1480*/  SHF.R.S32.HI R16, RZ, 0x2, R11.reuse ;  /* 0x00000002ff107819 */ /* 0x100fe2000001140b */
[----:B------:R-:W-:Y:S01]  /*1490*/  UISETP.LT.AND UP0, UPT, UR13, 0x1, UPT ;  /* 0x000000010d00788c */ /* 0x000fe2000bf01270 */
[----:B------:R-:W-:Y:S01]  /*14a0*/  SHF.R.S32.HI R17, RZ, 0x1f, R11 ;  /* 0x0000001fff117819 */ /* 0x000fe2000001140b */
[----:B------:R-:W-:Y:S01]  /*14b0*/  USHF.L.U32 UR22, UR13, 0x1, URZ ;  /* 0x000000010d167899 */ /* 0x000fe2000800063f */
[----:B------:R-:W-:Y:S01]  /*14c0*/  SHF.R.S32.HI R19, RZ, 0x5, R19 ;  /* 0x00000005ff137819 */ /* 0x000fe20000011413 */
[----:B------:R-:W-:Y:S01]  /*14d0*/  USEL UR14, UR13, 0x1, UP0 ;  /* 0x000000010d0e7887 */ /* 0x000fe20008000000 */
[----:B------:R-:W-:Y:S01]  /*14e0*/  LEA.HI R17, R17, R16, RZ, 0x3 ;  /* 0x0000001011117211 */ /* 0x000fe200078f18ff */
[----:B------:R-:W-:Y:S01]  /*14f0*/  UISETP.NE.AND UP0, UPT, UR7, URZ, UPT ;  /* 0x0000003f0700728c */ /* 0x000fe2000bf05270 */
[----:B------:R-:W-:Y:S01]  /*1500*/  LOP3.LUT R11, R11, 0xfffffffc, RZ, 0xc0, !PT ;  /* 0xfffffffc0b0b7812 */ /* 0x000fe200078ec0ff */
[----:B------:R-:W-:Y:S01]  /*1510*/  UIADD3 UR14, -UR14, UR13, URZ ;  /* 0x0000000d0e0e7290 */ /* 0x000fe2000fffe13f */
[----:B------:R-:W-:Y:S01]  /*1520*/  LOP3.LUT R17, R17, 0xfffffff8, RZ, 0xc0, !PT ;  /* 0xfffffff811117812 */ /* 0x000fe200078ec0ff */
[----:B------:R-:W-:Y:S01]  /*1530*/  USEL UR9, URZ, 0x1, UP0 ;  /* 0x000000013f097887 */ /* 0x000fe20008000000 */
[----:B------:R-:W-:Y:S01]  /*1540*/  LOP3.LUT R86, R7, 0x1, RZ, 0xfc, !PT ;  /* 0x0000000107567812 */ /* 0x000fe200078efcff */
[----:B------:R-:W-:-:S02]  /*1550*/  IMAD.IADD R20, R10, 0x1, -R11 ;  /* 0x000000010a147824 */ /* 0x000fc400078e0a0b */
[----:B------:R-:W-:Y:S02]  /*1560*/  IMAD.IADD R16, R16, 0x1, -R17 ;  /* 0x0000000110107824 */ /* 0x000fe400078e0a11 */
[----:B------:R-:W-:Y:S01]  /*1570*/  IMAD.U32 R87, RZ, RZ, UR9 ;  /* 0x00000009ff577e24 */ /* 0x000fe2000f8e00ff */
[----:B0-----:R-:W-:Y:S02]  /*1580*/  ULEA UR12, UR6, UR12, 0x18 ;  /* 0x0000000c060c7291 */ /* 0x001fe4000f8ec03f */
[--C-:B------:R-:W-:Y:S01]  /*1590*/  SHF.R.S32.HI R17, RZ, 0x1f, R16.reuse ;  /* 0x0000001fff117819 */ /* 0x100fe20000011410 */
[----:B------:R-:W-:Y:S01]  /*15a0*/  USHF.L.U32 UR6, UR7, 0x3, URZ ;  /* 0x0000000307067899 */ /* 0x000fe2000800063f */
[C-C-:B------:R-:W-:Y:S01]  /*15b0*/  IMAD R21, R19.reuse, -0x10, -R16.reuse ;  /* 0xfffffff013157824 */ /* 0x140fe200078e0a10 */
[----:B------:R-:W-:Y:S02]  /*15c0*/  UIADD3 UR7, UR12, 0x180, URZ ;  /* 0x000001800c077890 */ /* 0x000fe4000fffe03f */
[----:B------:R-:W-:Y:S01]  /*15d0*/  ULOP3.LUT UR6, UR6, 0x8, URZ, 0xc0, !UPT ;  /* 0x0000000806067892 */ /* 0x000fe2000f8ec03f */
[----:B------:R-:W-:Y:S01]  /*15e0*/  IMAD.WIDE R10, R19, 0x10, R16 ;  /* 0x00000010130a7825 */ /* 0x000fe200078e0210 */
[----:B------:R-:W-:-:S02]  /*15f0*/  UIADD3 UR8, UR12, 0x2980, URZ ;  /* 0x000029800c087890 */ /* 0x000fc4000fffe03f */
[----:B------:R-:W-:Y:S02]  /*1600*/  USHF.R.U32.HI UR7, URZ, 0x4, UR7 ;  /* 0x000000043f077899 */ /* 0x000fe40008011607 */
[----:B------:R-:W-:Y:S02]  /*1610*/  USHF.R.U32.HI UR8, URZ, 0x4, UR8 ;  /* 0x000000043f087899 */ /* 0x000fe40008011608 */
[----:B------:R-:W-:Y:S02]  /*1620*/  ULOP3.LUT UR24, UR6, 0x8, URZ, 0x3c, !UPT ;  /* 0x0000000806187892 */ /* 0x000fe4000f8e3c3f */
[----:B------:R-:W-:Y:S02]  /*1630*/  ULOP3.LUT UR16, UR6, 0x18, URZ, 0x3c, !UPT ;  /* 0x0000001806107892 */ /* 0x000fe4000f8e3c3f */
[----:B------:R-:W-:Y:S01]  /*1640*/  UIADD3 UR23, UR12, 0x60, URZ ;  /* 0x000000600c177890 */ /* 0x000fe2000fffe03f */
[----:B------:R-:W-:Y:S01]  /*1650*/  ULDC UR6, c[0x0][0x284] ;  /* 0x0000a10000067ab9 */ /* 0x000fe20000000800 */
[----:B------:R-:W-:Y:S01]  /*1660*/  ULOP3.LUT UR7, UR7, 0x3fff, URZ, 0xc0, !UPT ;  /* 0x00003fff07077892 */ /* 0x000fe2000f8ec03f */
[----:B------:R-:W-:Y:S01]  /*1670*/  VIADD R21, R21, UR6 ;  /* 0x0000000615157c36 */ /* 0x000fe20008000000 */
[----:B------:R-:W-:-:S02]  /*1680*/  ULOP3.LUT UR8, UR8, 0x3fff, URZ, 0xc0, !UPT ;  /* 0x00003fff08087892 */ /* 0x000fc4000f8ec03f */
[----:B------:R-:W-:Y:S02]  /*1690*/  ULEA UR15, UR15, UR23, 0x3 ;  /* 0x000000170f0f7291 */ /* 0x000fe4000f8e183f */
[----:B------:R-:W-:Y:S02]  /*16a0*/  ULOP3.LUT UR17, UR7, 0x10000, URZ, 0xfc, !UPT ;  /* 0x0001000007117892 */ /* 0x000fe4000f8efc3f */
[----:B------:R-:W-:-:S12]  /*16b0*/  ULOP3.LUT UR18, UR8, 0x10000, URZ, 0xfc, !UPT ;  /* 0x0001000008127892 */ /* 0x000fd8000f8efc3f */
.L_x_109:
[----:B------:R-:W-:Y:S01]  /*16c0*/  SHF.L.U32 R16, R87, 0x1f, RZ ;  /* 0x0000001f57107819 */ /* 0x000fe200000006ff */
[----:B------:R-:W0:Y:S01]  /*16d0*/  LDC R17, c[0x0][0x28c] ;  /* 0x0000a300ff117b82 */ /* 0x000e220000000800 */
[----:B------:R-:W-:Y:S01]  /*16e0*/  UMOV UR6, URZ ;  /* 0x0000003f00067c82 */ /* 0x000fe20008000000 */
[----:B------:R-:W-:Y:S01]  /*16f0*/  UMOV UR19, UR5 ;  /* 0x0000000500137c82 */ /* 0x000fe20008000000 */
[----:B-1----:R-:W1:Y:S01]  /*1700*/  SYNCS.PHASECHK.TRANS64.TRYWAIT P0, [UR15+-0x8], R16 ;  /* 0xfffff810ff0075a7 */ /* 0x002e62000800014f */
[----:B0-----:R-:W-:Y:S01]  /*1710*/  ISETP.GE.AND P1, PT, R17, 0x1, PT ;  /* 0x000000011100780c */ /* 0x001fe20003f26270 */
[----:B-1234-:R-:W-:-:S12]  /*1720*/  @!P0 BRA `(.L_x_19) ;  /* 0x0000005000448947 */ /* 0x01efd80003800000 */
.L_x_132:
[----:B------:R-:W-:Y:S01]  /*1730*/  UMOV UR7, URZ ;  /* 0x0000003f00077c82 */ /* 0x000fe20008000000 */
[----:B------:R-:W-:Y:S01]  /*1740*/  UMOV UR8, URZ ;  /* 0x0000003f00087c82 */ /* 0x000fe20008000000 */
[----:B------:R-:W-:Y:S02]  /*1750*/  CS2R R22, SRZ ;  /* 0x0000000000167805 */ /* 0x000fe4000001ff00 */
[----:B------:R-:W-:Y:S02]  /*1760*/  CS2R R56, SRZ ;  /* 0x0000000000387805 */ /* 0x000fe4000001ff00 */
[----:B------:R-:W-:Y:S02]  /*1770*/  CS2R R58, SRZ ;  /* 0x00000000003a7805 */ /* 0x000fe4000001ff00 */
[----:B------:R-:W-:Y:S02]  /*1780*/  CS2R R60, SRZ ;  /* 0x00000000003c7805 */ /* 0x000fe4000001ff00 */
[----:B------:R-:W-:-:S02]  /*1790*/  CS2R R62, SRZ ;  /* 0x00000000003e7805 */ /* 0x000fc4000001ff00 */
[----:B------:R-:W-:Y:S02]  /*17a0*/  CS2R R64, SRZ ;  /* 0x0000000000407805 */ /* 0x000fe4000001ff00 */
        /* <DEDUP_REMOVED lines=9> */
[----:B------:R-:W-:Y:S01]  /*1840*/  CS2R R84, SRZ ;  /* 0x0000000000547805 */ /* 0x000fe2000001ff00 */
[----:B------:R-:W-:Y:S01]  /*1850*/  IMAD.U32 R88, RZ, RZ, UR4 ;  /* 0x00000004ff587e24 */ /* 0x000fe2000f8e00ff */
        /* <DEDUP_REMOVED lines=15> */
[----:B------:R-:W-:Y:S01]  /*1950*/  CS2R R54, SRZ ;  /* 0x0000000000367805 */ /* 0x000fe2000001ff00 */
[----:B------:R-:W-:Y:S06]  /*1960*/  @!P1 BRA `(.L_x_20) ;  /* 0x0000000400449947 */ /* 0x000fec0003800000 */
[----:B------:R-:W-:-:S13]  /*1970*/  ISETP.NE.AND P1, PT, R86, 0x3, PT ;  /* 0x000000035600780c */ /* 0x000fda0003f25270 */
[----:B------:R-:W-:Y:S05]  /*1980*/  @!P1 BRA `(.L_x_21) ;  /* 0x0000000000049947 */ /* 0x000fea0003800000 */
[----:B------:R-:W-:Y:S01]  /*1990*/  BPT.TRAP 0x1 ;  /* 0x000000040000795c */ /* 0x000fe20000300000 */
.L_x_21:
[----:B------:R-:W-:Y:S01]  /*19a0*/  ULEA UR6, UR5, UR12, 0x3 ;  /* 0x0000000c05067291 */ /* 0x000fe2000f8e183f */
[----:B0-----:R-:W-:-:S05]  /*19b0*/  IMAD.U32 R16, RZ, RZ, UR4 ;  /* 0x00000004ff107e24 */ /* 0x001fca000f8e00ff */
[----:B------:R-:W-:-:S04]  /*19c0*/  SHF.L.U32 R16, R16, 0x1f, RZ ;  /* 0x0000001f10107819 */ /* 0x000fc800000006ff */
[----:B------:R0:W1:Y:S01]  /*19d0*/  SYNCS.PHASECHK.TRANS64.TRYWAIT P0, [UR6], R16 ;  /* 0x00000010ff0075a7 */ /* 0x0000620008000146 */
[----:B------:R-:W-:Y:S05]  /*19e0*/  @!P1 BRA `(.L_x_22) ;  /* 0x0000000000049947 */ /* 0x000fea0003800000 */
[----:B------:R-:W-:Y:S01]  /*19f0*/  BPT.TRAP 0x1 ;  /* 0x000000040000795c */ /* 0x000fe20000300000 */
.L_x_22:
[----:B-1----:R-:W-:Y:S05]  /*1a00*/  @P0 BRA `(.L_x_23) ;  /* 0x0000000000080947 */ /* 0x002fea0003800000 */
[----:B------:R-:W1:Y:S02]  /*1a10*/  SYNCS.PHASECHK.TRANS64.TRYWAIT P0, [UR6], R16 ;  /* 0x00000010ff0075a7 */ /* 0x000e640008000146 */
[----:B-1----:R-:W-:Y:S05]  /*1a20*/  @!P0 BRA `(.L_x_24) ;  /* 0x0000004c009c8947 */ /* 0x002fea0003800000 */
.L_x_23:
[----:B------:R-:W-:Y:S01]  /*1a30*/  ULDC UR7, c[0x0][0x50c] ;  /* 0x0001430000077ab9 */ /* 0x000fe20000000800 */
[----:B------:R-:W-:Y:S01]  /*1a40*/  ULEA UR8, UR5, UR17, 0x7 ;  /* 0x0000001105087291 */ /* 0x000fe2000f8e383f */
[----:B------:R-:W-:Y:S01]  /*1a50*/  WARPGROUP.ARRIVE ;  /* 0x00000000000079c5 */ /* 0x000fe20000000000 */
[----:B------:R-:W-:Y:S01]  /*1a60*/  UISETP.NE.AND UP0, UPT, UR7, 0x1, UPT ;  /* 0x000000010700788c */ /* 0x000fe2000bf05270 */
[----:B------:R-:W-:Y:S01]  /*1a70*/  CS2R R22, SRZ ;  /* 0x0000000000167805 */ /* 0x000fe2000001ff00 */
[----:B------:R-:W-:Y:S01]  /*1a80*/  ULEA UR10, UR5, UR18, 0x7 ;  /* 0x00000012050a7291 */ /* 0x000fe2000f8e383f */
[----:B------:R-:W-:Y:S01]  /*1a90*/  CS2R R56, SRZ ;  /* 0x0000000000387805 */ /* 0x000fe2000001ff00 */
[----:B------:R-:W-:Y:S01]  /*1aa0*/  USEL UR7, URZ, 0x1, UP0 ;  /* 0x000000013f077887 */ /* 0x000fe20008000000 */
[----:B------:R-:W-:Y:S01]  /*1ab0*/  CS2R R58, SRZ ;  /* 0x00000000003a7805 */ /* 0x000fe2000001ff00 */
[----:B------:R-:W-:Y:S01]  /*1ac0*/  UMOV UR9, 0xc0000010 ;  /* 0xc000001000097882 */ /* 0x000fe20000000000 */
[----:B------:R-:W-:Y:S01]  /*1ad0*/  UMOV UR11, 0xc0000010 ;  /* 0xc0000010000b7882 */ /* 0x000fe20000000000 */
[----:B------:R-:W-:Y:S01]  /*1ae0*/  UMOV UR6, 0x1 ;  /* 0x0000000100067882 */ /* 0x000fe20000000000 */
[----:B------:R-:W-:-:S02]  /*1af0*/  CS2R R60, SRZ ;  /* 0x00000000003c7805 */ /* 0x000fc4000001ff00 */
[----:B------:R-:W-:Y:S01]  /*1b00*/  ISETP.NE.AND P0, PT, RZ, UR7, PT ;  /* 0x00000007ff007c0c */ /* 0x000fe2000bf05270 */
[----:B------:R-:W-:Y:S01]  /*1b10*/  QGMMA.64x64x32.F32.E5M2.E5M2 R24, gdesc[UR8], RZ, !UPT, gsb0 ;  /* 0x00e00000081879f3 */ /* 0x000fe2000c0038ff */
        /* <DEDUP_REMOVED lines=11> */
[----:B------:R-:W-:Y:S01]  /*1bd0*/  CS2R R84, SRZ ;  /* 0x0000000000547805 */ /* 0x000fe2000001ff00 */
[----:B------:R-:W-:Y:S06]  /*1be0*/  @!P0 BRA `(.L_x_25) ;  /* 0x0000000000888947 */ /* 0x000fec0003800000 */
[----:B------:R-:W-:Y:S02]  /*1bf0*/  WARPGROUP.DEPBAR.LE gsb0, 0x0 ;  /* 0x00008000000079c5 */ /* 0x000fe40000010000 */
[----:B------:R-:W-:-:S01]  /*1c00*/  FADD R85, RZ, R24 ;  /* 0x00000018ff557221 */ /* 0x000fc20000000000 */
[----:B------:R-:W-:Y:S01]  /*1c10*/  FADD R84, RZ, R25 ;  /* 0x00000019ff547221 */ /* 0x000fe20000000000 */
        /* <DEDUP_REMOVED lines=30> */
[----:B------:R-:W-:-:S06]  /*1e00*/  UMOV UR6, URZ ;  /* 0x0000003f00067c82 */ /* 0x000fcc0008000000 */
.L_x_25:
[----:B------:R-:W-:-:S04]  /*1e10*/  UIADD3 UR19, UR5, 0x1, URZ ;  /* 0x0000000105137890 */ /* 0x000fc8000fffe03f */
[----:B------:R-:W-:-:S04]  /*1e20*/  UISETP.NE.AND UP0, UPT, UR19, 0x5, UPT ;  /* 0x000000051300788c */ /* 0x000fc8000bf05270 */
[----:B------:R-:W-:Y:S02]  /*1e30*/  USEL UR8, URZ, 0x1, UP0 ;  /* 0x000000013f087887 */ /* 0x000fe40008000000 */
[----:B------:R-:W-:Y:S02]  /*1e40*/  USEL UR19, UR19, URZ, UP0 ;  /* 0x0000003f13137287 */ /* 0x000fe40008000000 */
[----:B------:R-:W-:-:S06]  /*1e50*/  ULOP3.LUT UR8, UR4, UR8, URZ, 0x3c, !UPT ;  /* 0x0000000804087292 */ /* 0x000fcc000f8e3c3f */
[----:B------:R-:W-:Y:S01]  /*1e60*/  IMAD.U32 R88, RZ, RZ, UR8 ;  /* 0x00000008ff587e24 */ /* 0x000fe2000f8e00ff */
[----:B------:R-:W-:-:S06]  /*1e70*/  UMOV UR8, 0x1 ;  /* 0x0000000100087882 */ /* 0x000fcc0000000000 */
.L_x_20:
[----:B------:R-:W-:-:S06]  /*1e80*/  UISETP.GE.AND UP0, UPT, UR14, 0x1, UPT ;  /* 0x000000010e00788c */ /* 0x000fcc000bf06270 */
[----:B------:R-:W-:-:S13]  /*1e90*/  PLOP3.LUT P0, PT, PT, PT, UP0, 0x80, 0x0 ;  /* 0x000000000000781c */ /* 0x000fda0003f0f008 */
[----:B------:R-:W-:Y:S05]  /*1ea0*/  @!P0 BRA `(.L_x_26) ;  /* 0x0000000400548947 */ /* 0x000fea0003800000 */
[----:B01----:R-:W-:Y:S01]  /*1eb0*/  IMAD.U32 R16, RZ, RZ, UR14 ;  /* 0x0000000eff107e24 */ /* 0x003fe2000f8e00ff */
[----:B------:R-:W-:Y:S01]  /*1ec0*/  ULDC UR25, c[0x0][0x50c] ;  /* 0x0001430000197ab9 */ /* 0x000fe20000000800 */
[----:B------:R-:W-:-:S07]  /*1ed0*/  IMAD.U32 R17, RZ, RZ, UR5 ;  /* 0x00000005ff117e24 */ /* 0x000fce000f8e00ff */
.L_x_34:
[----:B------:R-:W-:-:S13]  /*1ee0*/  ISETP.NE.AND P1, PT, R86, 0x3, PT ;  /* 0x000000035600780c */ /* 0x000fda0003f25270 */
[----:B------:R-:W-:Y:S05]  /*1ef0*/  @!P1 BRA `(.L_x_27) ;  /* 0x0000000000049947 */ /* 0x000fea0003800000 */
[----:B------:R-:W-:Y:S01]  /*1f00*/  BPT.TRAP 0x1 ;  /* 0x000000040000795c */ /* 0x000fe20000300000 */
.L_x_27:
[----:B------:R-:W-:Y:S01]  /*1f10*/  ULEA UR9, UR19, UR12, 0x3 ;  /* 0x0000000c13097291 */ /* 0x000fe2000f8e183f */
[----:B------:R-:W-:-:S08]  /*1f20*/  SHF.L.U32 R18, R88, 0x1f, RZ ;  /* 0x0000001f58127819 */ /* 0x000fd000000006ff */
[----:B------:R0:W1:Y:S01]  /*1f30*/  SYNCS.PHASECHK.TRANS64.TRYWAIT P0, [UR9], R18 ;  /* 0x00000012ff0075a7 */ /* 0x0000620008000149 */
[----:B------:R-:W-:Y:S05]  /*1f40*/  @!P1 BRA `(.L_x_28) ;  /* 0x0000000000049947 */ /* 0x000fea0003800000 */
[----:B------:R-:W-:Y:S01]  /*1f50*/  BPT.TRAP 0x1 ;  /* 0x000000040000795c */ /* 0x000fe20000300000 */
.L_x_28:
[----:B-1----:R-:W-:Y:S05]  /*1f60*/  @P0 BRA `(.L_x_29) ;  /* 0x0000000000080947 */ /* 0x002fea0003800000 */
[----:B------:R-:W1:Y:S02]  /*1f70*/  SYNCS.PHASECHK.TRANS64.TRYWAIT P0, [UR9], R18 ;  /* 0x00000012ff0075a7 */ /* 0x000e640008000149 */
[----:B-1----:R-:W-:Y:S05]  /*1f80*/  @!P0 BRA `(.L_x_30) ;  /* 0x00000048005c8947 */ /* 0x002fea0003800000 */
.L_x_29:
[----:B------:R-:W-:Y:S01]  /*1f90*/  UISETP.NE.AND UP0, UPT, UR7, URZ, UPT ;  /* 0x0000003f0700728c */ /* 0x000fe2000bf05270 */
[----:B------:R-:W-:Y:S01]  /*1fa0*/  WARPGROUP.ARRIVE ;  /* 0x00000000000079c5 */ /* 0x000fe20000000000 */
[----:B------:R-:W-:Y:S02]  /*1fb0*/  ULEA UR10, UR19, UR18, 0x7 ;  /* 0x00000012130a7291 */ /* 0x000fe4000f8e383f */
[----:B------:R-:W-:Y:S01]  /*1fc0*/  USEL UR8, UR8, URZ, !UP0 ;  /* 0x0000003f08087287 */ /* 0x000fe2000c000000 */
[----:B------:R-:W-:Y:S01]  /*1fd0*/  UMOV UR9, 0xc0000010 ;  /* 0xc000001000097882 */ /* 0x000fe20000000000 */
[----:B------:R-:W-:Y:S02]  /*1fe0*/  UMOV UR11, 0xc0000010 ;  /* 0xc0000010000b7882 */ /* 0x000fe40000000000 */
[----:B------:R-:W-:Y:S02]  /*1ff0*/  UISETP.NE.U32.AND UP0, UPT, UR8, URZ, UPT ;  /* 0x0000003f0800728c */ /* 0x000fe4000bf05070 */
[----:B------:R-:W-:-:S02]  /*2000*/  ULEA UR8, UR19, UR17, 0x7 ;  /* 0x0000001113087291 */ /* 0x000fc4000f8e383f */
[----:B------:R-:W-:-:S07]  /*2010*/  UIADD3 UR6, UR6, 0x1, URZ ;  /* 0x0000000106067890 */ /* 0x000fce000fffe03f */
[----:B------:R-:W-:Y:S01]  /*2020*/  QGMMA.64x64x32.F32.E5M2.E5M2 R24, gdesc[UR8], R24, UP0, gsb0 ;  /* 0x00e00000081879f3 */ /* 0x000fe2000b803818 */
[----:B------:R-:W-:-:S04]  /*2030*/  UISETP.NE.AND UP0, UPT, UR6, UR25, UPT ;  /* 0x000000190600728c */ /* 0x000fc8000bf05270 */
[----:B------:R-:W-:-:S06]  /*2040*/  USEL UR7, URZ, 0x1, UP0 ;  /* 0x000000013f077887 */ /* 0x000fcc0008000000 */
[----:B------:R-:W-:Y:S01]  /*2050*/  ISETP.NE.AND P0, PT, RZ, UR7, PT ;  /* 0x00000007ff007c0c */ /* 0x000fe2000bf05270 */
[----:B------:R-:W-:-:S12]  /*2060*/  WARPGROUP.DEPBAR.LE gsb0, 0x1 ;  /* 0x00008000000079c5 */ /* 0x000fd80000010100 */
[----:B------:R-:W-:Y:S05]  /*2070*/  @!P0 BRA `(.L_x_31) ;  /* 0x0000000000888947 */ /* 0x000fea0003800000 */
[----:B------:R-:W-:Y:S02]  /*2080*/  WARPGROUP.DEPBAR.LE gsb0, 0x0 ;  /* 0x00008000000079c5 */ /* 0x000fe40000010000 */
[----:B------:R-:W-:-:S01]  /*2090*/  FADD R85, R24, R85 ;  /* 0x0000005518557221 */ /* 0x000fc20000000000 */
[----:B------:R-:W-:Y:S01]  /*20a0*/  FADD R84, R25, R84 ;  /* 0x0000005419547221 */ /* 0x000fe20000000000 */
        /* <DEDUP_REMOVED lines=30> */
[----:B------:R-:W-:-:S06]  /*2290*/  UMOV UR6, URZ ;  /* 0x0000003f00067c82 */ /* 0x000fcc0008000000 */
.L_x_31:
[----:B------:R-:W-:Y:S05]  /*22a0*/  @!P1 BRA `(.L_x_32) ;  /* 0x0000000000049947 */ /* 0x000fea0003800000 */
[----:B------:R-:W-:Y:S01]  /*22b0*/  BPT.TRAP 0x1 ;  /* 0x000000040000795c */ /* 0x000fe20000300000 */
.L_x_32:
[----:B------:R-:W-:-:S13]  /*22c0*/  ISETP.NE.AND P0, PT, R13, RZ, PT ;  /* 0x000000ff0d00720c */ /* 0x000fda0003f05270 */
[----:B01----:R-:W-:-:S05]  /*22d0*/  @P0 LEA R18, R17, UR12, 0x3 ;  /* 0x0000000c11120c11 */ /* 0x003fca000f8e18ff */
[----:B------:R-:W-:-:S05]  /*22e0*/  @P0 VIADD R19, R18, 0x28 ;  /* 0x0000002812130836 */ /* 0x000fca0000000000 */
[----:B------:R-:W-:-:S04]  /*22f0*/  @P0 PRMT R19, R12, 0x654, R19 ;  /* 0x000006540c130816 */ /* 0x000fc80000000013 */
[----:B------:R0:W-:Y:S01]  /*2300*/  @P0 SYNCS.ARRIVE.TRANS64.RED.A1T0 RZ, [R19+URZ], RZ ;  /* 0x000000ff13ff09a7 */ /* 0x0001e2000810043f */
[----:B------:R-:W-:-:S13]  /*2310*/  ISETP.GT.U32.AND P0, PT, R7, 0x1, PT ;  /* 0x000000010700780c */ /* 0x000fda0003f04070 */
[----:B0-----:R-:W-:Y:S05]  /*2320*/  @P0 BRA `(.L_x_33) ;  /* 0x0000000000040947 */ /* 0x001fea0003800000 */
[----:B------:R-:W-:Y:S01]  /*2330*/  BPT.TRAP 0x1 ;  /* 0x000000040000795c */ /* 0x000fe20000300000 */
.L_x_33:
[----:B------:R-:W-:Y:S01]  /*2340*/  UIADD3 UR19, UR19, 0x1, URZ ;  /* 0x0000000113137890 */ /* 0x000fe2000fffe03f */
[C---:B------:R-:W-:Y:S01]  /*2350*/  ISETP.GT.AND P1, PT, R16.reuse, 0x1, PT ;  /* 0x000000011000780c */ /* 0x040fe20003f24270 */
[----:B------:R-:W-:Y:S02]  /*2360*/  VIADD R17, R17, 0x1 ;  /* 0x0000000111117836 */ /* 0x000fe40000000000 */
[----:B------:R-:W-:Y:S01]  /*2370*/  UISETP.NE.AND UP0, UPT, UR19, 0x5, UPT ;  /* 0x000000051300788c */ /* 0x000fe2000bf05270 */
[----:B------:R-:W-:Y:S02]  /*2380*/  VIADD R16, R16, 0xffffffff ;  /* 0xffffffff10107836 */ /* 0x000fe40000000000 */
[C---:B------:R-:W-:Y:S01]  /*2390*/  ISETP.NE.AND P0, PT, R17.reuse, 0x5, PT ;  /* 0x000000051100780c */ /* 0x040fe20003f05270 */
[----:B------:R-:W-:Y:S02]  /*23a0*/  USEL UR8, URZ, 0x1, UP0 ;  /* 0x000000013f087887 */ /* 0x000fe40008000000 */
[----:B------:R-:W-:Y:S01]  /*23b0*/  USEL UR19, UR19, URZ, UP0 ;  /* 0x0000003f13137287 */ /* 0x000fe20008000000 */
[----:B------:R-:W-:-:S03]  /*23c0*/  SEL R17, R17, RZ, P0 ;  /* 0x000000ff11117207 */ /* 0x000fc60000000000 */
[----:B------:R-:W-:Y:S01]  /*23d0*/  LOP3.LUT R88, R88, UR8, RZ, 0x3c, !PT ;  /* 0x0000000858587c12 */ /* 0x000fe2000f8e3cff */
[----:B------:R-:W-:Y:S01]  /*23e0*/  UMOV UR8, 0x1 ;  /* 0x0000000100087882 */ /* 0x000fe20000000000 */
[----:B------:R-:W-:Y:S06]  /*23f0*/  @P1 BRA `(.L_x_34) ;  /* 0xfffffff800b81947 */ /* 0x000fec000383ffff */
.L_x_26:
[----:B------:R-:W-:Y:S01]  /*2400*/  UISETP.NE.AND UP0, UPT, UR6, URZ, UPT ;  /* 0x0000003f0600728c */ /* 0x000fe2000bf05270 */
[----:B01----:R-:W0:Y:S01]  /*2410*/  LDC R16, c[0x0][0x28c] ;  /* 0x0000a300ff107b82 */ /* 0x003e220000000800 */
[----:B------:R-:W-:Y:S02]  /*2420*/  IMAD.U32 R17, RZ, RZ, UR24 ;  /* 0x00000018ff117e24 */ /* 0x000fe4000f8e00ff */
[----:B------:R-:W-:-:S06]  /*2430*/  USEL UR6, URZ, 0x1, !UP0 ;  /* 0x000000013f067887 */ /* 0x000fcc000c000000 */
[----:B------:R-:W-:-:S13]  /*2440*/  ISETP.NE.AND P0, PT, RZ, UR6, PT ;  /* 0x00000006ff007c0c */ /* 0x000fda000bf05270 */
[----:B------:R-:W-:Y:S05]  /*2450*/  @!P0 BRA `(.L_x_35) ;  /* 0x0000000000848947 */ /* 0x000fea0003800000 */
[----:B------:R-:W-:Y:S02]  /*2460*/  WARPGROUP.DEPBAR.LE gsb0, 0x0 ;  /* 0x00008000000079c5 */ /* 0x000fe40000010000 */
[----:B------:R-:W-:Y:S01]  /*2470*/  FADD R85, R24, R85 ;  /* 0x0000005518557221 */ /* 0x000fe20000000000 */
        /* <DEDUP_REMOVED lines=30> */
[----:B------:R-:W-:-:S07]  /*2660*/  FADD R22, R22, R55 ;  /* 0x0000003716167221 */ /* 0x000fce0000000000 */
.L_x_35:
[----:B0-----:R-:W-:Y:S01]  /*2670*/  ISETP.GE.AND P0, PT, R16, 0x1, PT ;  /* 0x000000011000780c */ /* 0x001fe20003f06270 */
[----:B------:R0:W-:Y:S01]  /*2680*/  SYNCS.ARRIVE.TRANS64.A1T0 RZ, [R17+UR23], RZ ;  /* 0x000000ff11ff79a7 */ /* 0x0001e20008100017 */
[----:B------:R-:W-:-:S11]  /*2690*/  WARPGROUP.DEPBAR.LE gsb0, 0x0 ;  /* 0x00008000000079c5 */ /* 0x000fd60000010000 */
[----:B------:R-:W-:Y:S05]  /*26a0*/  @!P0 BRA `(.L_x_36) ;  /* 0x0000000000488947 */ /* 0x000fea0003800000 */
[----:B------:R-:W-:-:S13]  /*26b0*/  ISETP.NE.AND P0, PT, R86, 0x3, PT ;  /* 0x000000035600780c */ /* 0x000fda0003f05270 */
[----:B------:R-:W-:Y:S05]  /*26c0*/  @!P0 BRA `(.L_x_37) ;  /* 0x0000000000048947 */ /* 0x000fea0003800000 */
[----:B------:R-:W-:Y:S01]  /*26d0*/  BPT.TRAP 0x1 ;  /* 0x000000040000795c */ /* 0x000fe20000300000 */
.L_x_37:
[----:B------:R-:W-:-:S13]  /*26e0*/  ISETP.NE.AND P0, PT, R13, RZ, PT ;  /* 0x000000ff0d00720c */ /* 0x000fda0003f05270 */
[----:B------:R-:W-:-:S05]  /*26f0*/  VOTEU.ANY UP0, P0 ;  /* 0x00000000003f7886 */ /* 0x000fca0000000100 */
[----:B------:R-:W-:-:S06]  /*2700*/  @UP0 UIADD3 UR6, UR14, UR5, URZ ;  /* 0x000000050e060290 */ /* 0x000fcc000fffe03f */
[----:B------:R-:W-:Y:S02]  /*2710*/  IMAD.U32 R16, RZ, RZ, UR6 ;  /* 0x00000006ff107e24 */ /* 0x000fe4000f8e00ff */
[----:B------:R-:W-:Y:S02]  /*2720*/  IMAD.U32 R19, RZ, RZ, UR6 ;  /* 0x00000006ff137e24 */ /* 0x000fe4000f8e00ff */
[----:B0-----:R-:W-:-:S05]  /*2730*/  @P0 IMAD.WIDE.U32 R16, R16, -0x33333333, RZ ;  /* 0xcccccccd10100825 */ /* 0x001fca00078e00ff */
[----:B------:R-:W-:-:S05]  /*2740*/  @P0 SHF.R.U32.HI R16, RZ, 0x2, R17 ;  /* 0x00000002ff100819 */ /* 0x000fca0000011611 */
[----:B------:R-:W-:-:S05]  /*2750*/  @P0 IMAD R16, R16, -0x5, R19 ;  /* 0xfffffffb10100824 */ /* 0x000fca00078e0213 */
[----:B------:R-:W-:-:S05]  /*2760*/  @P0 LEA R16, R16, UR12, 0x3 ;  /* 0x0000000c10100c11 */ /* 0x000fca000f8e18ff */
[----:B------:R-:W-:-:S05]  /*2770*/  @P0 VIADD R17, R16, 0x28 ;  /* 0x0000002810110836 */ /* 0x000fca0000000000 */
[----:B------:R-:W-:-:S04]  /*2780*/  @P0 PRMT R17, R12, 0x654, R17 ;  /* 0x000006540c110816 */ /* 0x000fc80000000011 */
[----:B------:R1:W-:Y:S01]  /*2790*/  @P0 SYNCS.ARRIVE.TRANS64.RED.A1T0 RZ, [R17+URZ], RZ ;  /* 0x000000ff11ff09a7 */ /* 0x0003e2000810043f */
[----:B------:R-:W-:-:S13]  /*27a0*/  ISETP.GT.U32.AND P0, PT, R7, 0x1, PT ;  /* 0x000000010700780c */ /* 0x000fda0003f04070 */
[----:B-1----:R-:W-:Y:S05]  /*27b0*/  @P0 BRA `(.L_x_36) ;  /* 0x0000000000040947 */ /* 0x002fea0003800000 */
[----:B------:R-:W-:Y:S01]  /*27c0*/  BPT.TRAP 0x1 ;  /* 0x000000040000795c */ /* 0x000fe20000300000 */
.L_x_36:
[----:B------:R-:W-:Y:S01]  /*27d0*/  SHF.L.U32 R16, R87, 0x1f, RZ ;  /* 0x0000001f57107819 */ /* 0x000fe200000006ff */
[----:B------:R-:W-:Y:S01]  /*27e0*/  UIADD3 UR5, UR22, UR5, URZ ;  /* 0x0000000516057290 */ /* 0x000fe2000fffe03f */
[----:B------:R-:W1:Y:S01]  /*27f0*/  LDC R31, c[0x0][0x288] ;  /* 0x0000a200ff1f7b82 */ /* 0x000e620000000800 */
[----:B------:R-:W-:Y:S01]  /*2800*/  UISETP.GE.U32.AND UP1, UPT, UR22, 0x5, UPT ;  /* 0x000000051600788c */ /* 0x000fe2000bf26070 */
[----:B------:R-:W-:Y:S01]  /*2810*/  IMAD.SHL.U32 R24, R20, 0x2, RZ ;  /* 0x0000000214187824 */ /* 0x000fe200078e00ff */
[----:B------:R-:W-:Y:S02]  /*2820*/  UISETP.GT.U32.AND UP0, UPT, UR5, 0x4, UPT ;  /* 0x000000040500788c */ /* 0x000fe4000bf04070 */
[----:B------:R-:W-:Y:S02]  /*2830*/  UIMAD.WIDE.U32 UR6, UR5, -0x33333333, URZ ;  /* 0xcccccccd050678a5 */ /* 0x000fe4000f8e003f */
[----:B------:R-:W-:Y:S01]  /*2840*/  UISETP.LT.U32.AND UP0, UPT, UR22, 0x5, UP0 ;  /* 0x000000051600788c */ /* 0x000fe20008701070 */
[----:B------:R-:W4:Y:S01]  /*2850*/  SYNCS.PHASECHK.TRANS64.TRYWAIT P0, [UR15+0x8], R16 ;  /* 0x00000810ff0075a7 */ /* 0x000f22000800014f */
[----:B------:R-:W-:Y:S01]  /*2860*/  USHF.R.U32.HI UR6, URZ, 0x2, UR7 ;  /* 0x000000023f067899 */ /* 0x000fe20008011607 */
[----:B------:R-:W-:Y:S01]  /*2870*/  SHF.R.S32.HI R25, RZ, 0x1f, R24 ;  /* 0x0000001fff197819 */ /* 0x000fe20000011418 */
[----:B------:R-:W-:-:S02]  /*2880*/  USEL UR8, URZ, 0x1, !UP0 ;  /* 0x000000013f087887 */ /* 0x000fc4000c000000 */
[----:B------:R-:W-:Y:S02]  /*2890*/  UIMAD UR5, UR6, -0x5, UR5 ;  /* 0xfffffffb060578a4 */ /* 0x000fe4000f8e0205 */
[----:B------:R-:W-:-:S04]  /*28a0*/  ULOP3.LUT UR4, UR4, UR8, URZ, 0x3c, !UPT ;  /* 0x0000000804047292 */ /* 0x000fc8000f8e3c3f */
[----:B------:R-:W-:Y:S01]  /*28b0*/  @UP1 ULOP3.LUT UR4, UR4, 0x1, UR6, 0x78, !UPT ;  /* 0x0000000104041892 */ /* 0x000fe2000f8e7806 */
[----:B-1--4-:R-:W-:Y:S11]  /*28c0*/  @!P0 BRA `(.L_x_38) ;  /* 0x0000004000248947 */ /* 0x012ff60003800000 */
.L_x_133:
[----:B------:R-:W-:Y:S01]  /*28d0*/  IMAD.SHL.U32 R33, R4, 0x40, RZ ;  /* 0x0000004004217824 */ /* 0x000fe200078e00ff */
[----:B------:R-:W-:Y:S01]  /*28e0*/  ULDC UR8, c[0x0][0x284] ;  /* 0x0000a10000087ab9 */ /* 0x000fe20000000800 */
[----:B------:R-:W-:Y:S01]  /*28f0*/  IMAD.SHL.U32 R4, R6, 0x40, RZ ;  /* 0x0000004006047824 */ /* 0x000fe200078e00ff */
[----:B------:R-:W-:Y:S01]  /*2900*/  SHF.R.S32.HI R32, RZ, 0x1f, R5 ;  /* 0x0000001fff207819 */ /* 0x000fe20000011405 */
[----:B------:R-:W-:Y:S01]  /*2910*/  ULDC.64 UR6, c[0x0][0x5d0] ;  /* 0x0001740000067ab9 */ /* 0x000fe20000000a00 */
[----:B------:R-:W-:Y:S01]  /*2920*/  SHF.R.S32.HI R30, RZ, 0x1f, R33 ;  /* 0x0000001fff1e7819 */ /* 0x000fe20000011421 */
[----:B0-----:R-:W-:Y:S01]  /*2930*/  IMAD.WIDE.U32 R16, R5, UR6, R24 ;  /* 0x0000000605107c25 */ /* 0x001fe2000f8e0018 */
[----:B------:R-:W-:-:S03]  /*2940*/  ISETP.GE.AND P0, PT, R4, UR8, PT ;  /* 0x0000000804007c0c */ /* 0x000fc6000bf06270 */
[----:B------:R-:W-:Y:S01]  /*2950*/  IMAD R18, R32, UR6, RZ ;  /* 0x0000000620127c24 */ /* 0x000fe2000f8e02ff */
[C---:B------:R-:W-:Y:S02]  /*2960*/  ISETP.GE.OR P0, PT, R33.reuse, R31, P0 ;  /* 0x0000001f2100720c */ /* 0x040fe40000706670 */
[----:B------:R-:W-:Y:S01]  /*2970*/  IADD3 R16, P1, R33, R16, RZ ;  /* 0x0000001021107210 */ /* 0x000fe20007f3e0ff */
[----:B------:R-:W-:-:S05]  /*2980*/  IMAD R19, R5, UR7, R18 ;  /* 0x0000000705137c24 */ /* 0x000fca000f8e0212 */
[----:B------:R-:W-:-:S05]  /*2990*/  IADD3.X R17, R30, R17, R19, P1, !PT ;  /* 0x000000111e117210 */ /* 0x000fca0000ffe413 */
[----:B------:R-:W-:Y:S05]  /*29a0*/  @P0 BRA `(.L_x_39) ;  /* 0x0000002400a80947 */ /* 0x000fea0003800000 */
[----:B------:R-:W0:Y:S01]  /*29b0*/  LDC.64 R26, c[0x0][0x5c8] ;  /* 0x00017200ff1a7b82 */ /* 0x000e220000000a00 */
[----:B------:R-:W-:Y:S01]  /*29c0*/  IMAD.WIDE R28, R6, 0x40, R10 ;  /* 0x00000040061c7825 */ /* 0x000fe200078e020a */
[----:B------:R-:W-:Y:S01]  /*29d0*/  ULDC.64 UR6, c[0x0][0x5c0] ;  /* 0x0001700000067ab9 */ /* 0x000fe20000000a00 */
[----:B------:R-:W-:Y:S02]  /*29e0*/  BSSY B0, `(.L_x_39) ;  /* 0x0000266000007945 */ /* 0x000fe40003800000 */
[-C--:B0-----:R-:W-:Y:S02]  /*29f0*/  IMAD R6, R29, R26.reuse, RZ ;  /* 0x0000001a1d067224 */ /* 0x081fe400078e02ff */
[----:B------:R-:W-:-:S04]  /*2a00*/  IMAD.WIDE.U32 R16, R28, R26, R16 ;  /* 0x0000001a1c107225 */ /* 0x000fc800078e0010 */
[----:B------:R-:W-:Y:S01]  /*2a10*/  IMAD R19, R28, R27, R6 ;  /* 0x0000001b1c137224 */ /* 0x000fe200078e0206 */
[----:B------:R-:W-:Y:S02]  /*2a20*/  LEA R18, P0, R26, R16, 0x3 ;  /* 0x000000101a127211 */ /* 0x000fe400078018ff */
[----:B------:R-:W-:Y:S01]  /*2a30*/  IADD3 R16, P1, R16, UR6, RZ ;  /* 0x0000000610107c10 */ /* 0x000fe2000ff3e0ff */
[----:B------:R-:W-:Y:S01]  /*2a40*/  IMAD.IADD R19, R17, 0x1, R19 ;  /* 0x0000000111137824 */ /* 0x000fe200078e0213 */
[----:B------:R-:W-:-:S04]  /*2a50*/  IADD3 R18, P2, R18, UR6, RZ ;  /* 0x0000000612127c10 */ /* 0x000fc8000ff5e0ff */
[----:B------:R-:W-:Y:S01]  /*2a60*/  LEA.HI.X R6, R26, R19, R27, 0x3, P0 ;  /* 0x000000131a067211 */ /* 0x000fe200000f1c1b */
[----:B------:R-:W-:Y:S01]  /*2a70*/  IMAD R26, R20, -0x2, R31 ;  /* 0xfffffffe141a7824 */ /* 0x000fe200078e021f */
[----:B---3-5:R-:W-:Y:S02]  /*2a80*/  FSETP.NEU.AND P0, PT, R15, RZ, PT ;  /* 0x000000ff0f00720b */ /* 0x028fe40003f0d000 */
[----:B------:R-:W-:Y:S01]  /*2a90*/  IADD3.X R17, R19, UR7, RZ, P1, !PT ;  /* 0x0000000713117c10 */ /* 0x000fe20008ffe4ff */
[----:B------:R-:W-:Y:S01]  /*2aa0*/  IMAD.IADD R26, R26, 0x1, -R33 ;  /* 0x000000011a1a7824 */ /* 0x000fe200078e0a21 */
[----:B------:R-:W-:Y:S01]  /*2ab0*/  IADD3.X R19, R6, UR7, RZ, P2, !PT ;  /* 0x0000000706137c10 */ /* 0x000fe200097fe4ff */
[----:B------:R-:W-:-:S08]  /*2ac0*/  IMAD.IADD R6, R21, 0x1, -R4 ;  /* 0x0000000115067824 */ /* 0x000fd000078e0a04 */
[----:B------:R-:W-:Y:S05]  /*2ad0*/  @!P0 BRA `(.L_x_40) ;  /* 0x0000001c00188947 */ /* 0x000fea0003800000 */
[----:B------:R-:W-:Y:S01]  /*2ae0*/  ULDC.64 UR6, c[0x0][0x5b8] ;  /* 0x00016e0000067ab9 */ /* 0x000fe20000000a00 */
[----:B------:R-:W-:Y:S01]  /*2af0*/  ULDC.64 UR8, c[0x0][0x5a8] ;  /* 0x00016a0000087ab9 */ /* 0x000fe20000000a00 */
[----:B------:R-:W-:Y:S01]  /*2b00*/  IMAD.WIDE.U32 R24, R5, UR6, R24 ;  /* 0x0000000605187c25 */ /* 0x000fe2000f8e0018 */
[----:B------:R-:W-:Y:S03]  /*2b10*/  BSSY B1, `(.L_x_41) ;  /* 0x0000010000017945 */ /* 0x000fe60003800000 */
[----:B------:R-:W-:Y:S01]  /*2b20*/  IMAD R4, R32, UR6, RZ ;  /* 0x0000000620047c24 */ /* 0x000fe2000f8e02ff */
[----:B------:R-:W-:-:S03]  /*2b30*/  IADD3 R24, P0, R33, R24, RZ ;  /* 0x0000001821187210 */ /* 0x000fc60007f1e0ff */
[----:B------:R-:W-:Y:S01]  /*2b40*/  IMAD R5, R5, UR7, R4 ;  /* 0x0000000705057c24 */ /* 0x000fe2000f8e0204 */
[----:B------:R-:W-:Y:S02]  /*2b50*/  ULDC.64 UR6, c[0x0][0x5b0] ;  /* 0x00016c0000067ab9 */ /* 0x000fe40000000a00 */
[----:B------:R-:W-:Y:S02]  /*2b60*/  IMAD R27, R29, UR6, RZ ;  /* 0x000000061d1b7c24 */ /* 0x000fe4000f8e02ff */
[----:B------:R-:W-:Y:S02]  /*2b70*/  IADD3.X R25, R30, R25, R5, P0, !PT ;  /* 0x000000191e197210 */ /* 0x000fe400007fe405 */
[----:B------:R-:W-:Y:S01]  /*2b80*/  ISETP.GE.AND P0, PT, R26, 0x1, PT ;  /* 0x000000011a00780c */ /* 0x000fe20003f06270 */
[C---:B------:R-:W-:Y:S02]  /*2b90*/  IMAD R27, R28.reuse, UR7, R27 ;  /* 0x000000071c1b7c24 */ /* 0x040fe4000f8e021b */
[----:B------:R-:W-:Y:S01]  /*2ba0*/  IMAD.WIDE.U32 R4, R28, UR6, R24 ;  /* 0x000000061c047c25 */ /* 0x000fe2000f8e0018 */
[----:B------:R-:W-:-:S02]  /*2bb0*/  ISETP.LT.OR P3, PT, R6, 0x1, !P0 ;  /* 0x000000010600780c */ /* 0x000fc40004761670 */
[----:B------:R-:W-:-:S04]  /*2bc0*/  IADD3 R4, P1, R4, UR8, RZ ;  /* 0x0000000804047c10 */ /* 0x000fc8000ff3e0ff */
[--C-:B------:R-:W-:Y:S02]  /*2bd0*/  IADD3.X R5, R5, UR9, R27.reuse, P1, !PT ;  /* 0x0000000905057c10 */ /* 0x100fe40008ffe41b */
[----:B------:R-:W-:-:S05]  /*2be0*/  PRMT R27, RZ, 0x7610, R27 ;  /* 0x00007610ff1b7816 */ /* 0x000fca000000001b */
[----:B------:R-:W-:Y:S05]  /*2bf0*/  @P3 BRA `(.L_x_42) ;  /* 0x0000000000043947 */ /* 0x000fea0003800000 */
[----:B------:R0:W5:Y:S02]  /*2c00*/  LDG.E.U8 R27, desc[UR20][R4.64] ;  /* 0x00000014041b7981 */ /* 0x000164000c1e1100 */
.L_x_42:
[----:B------:R-:W-:Y:S05]  /*2c10*/  BSYNC B1 ;  /* 0x0000000000017941 */ /* 0x000fea0003800000 */
.L_x_41:
[----:B-----5:R-:W-:Y:S01]  /*2c20*/  LOP3.LUT R27, R27, 0xff, RZ, 0xc0, !PT ;  /* 0x000000ff1b1b7812 */ /* 0x020fe200078ec0ff */
[----:B------:R-:W-:Y:S01]  /*2c30*/  BSSY B1, `(.L_x_43) ;  /* 0x000000c000017945 */ /* 0x000fe20003800000 */
[----:B------:R-:W-:Y:S02]  /*2c40*/  ISETP.GE.AND P1, PT, R26, 0x2, PT ;  /* 0x000000021a00780c */ /* 0x000fe40003f26270 */
[----:B------:R-:W-:Y:S02]  /*2c50*/  F2FP.F16.E5M2.UNPACK_B R27, R27 ;  /* 0x0000001bff1b723e */ /* 0x000fe400020004ff */
[----:B------:R-:W-:-:S03]  /*2c60*/  ISETP.LT.OR P2, PT, R6, 0x1, !P1 ;  /* 0x000000010600780c */ /* 0x000fc60004f41670 */
[----:B------:R-:W-:Y:S01]  /*2c70*/  HADD2.F32 R30, -RZ, R27.H0_H0 ;  /* 0x2000001bff1e7230 */ /* 0x000fe20000004100 */
[----:B------:R-:W-:-:S04]  /*2c80*/  PRMT R27, RZ, 0x7610, R27 ;  /* 0x00007610ff1b7816 */ /* 0x000fc8000000001b */
[----:B------:R-:W-:-:S04]  /*2c90*/  FMUL R30, R30, R15 ;  /* 0x0000000f1e1e7220 */ /* 0x000fc80000400000 */
[----:B--2---:R-:W-:-:S05]  /*2ca0*/  FFMA R30, R85, R14, R30 ;  /* 0x0000000e551e7223 */ /* 0x004fca000000001e */
[----:B------:R-:W-:-:S05]  /*2cb0*/  F2FP.SATFINITE.E5M2.F32.PACK_AB_MERGE_C R31, RZ, R30, RZ ;  /* 0x0000001eff1f723e */ /* 0x000fca00048060ff */
[----:B------:R1:W-:Y:S01]  /*2cc0*/  @!P3 STG.E.U8 desc[UR20][R16.64], R31 ;  /* 0x0000001f1000b986 */ /* 0x0003e2000c101114 */
[----:B------:R-:W-:Y:S05]  /*2cd0*/  @P2 BRA `(.L_x_44) ;  /* 0x0000000000042947 */ /* 0x000fea0003800000 */
[----:B------:R2:W5:Y:S02]  /*2ce0*/  LDG.E.U8 R27, desc[UR20][R4.64+0x1] ;  /* 0x00000114041b7981 */ /* 0x000564000c1e1100 */
.L_x_44:
[----:B------:R-:W-:Y:S05]  /*2cf0*/  BSYNC B1 ;  /* 0x0000000000017941 */ /* 0x000fea0003800000 */
.L_x_43:
[----:B-----5:R-:W-:Y:S01]  /*2d00*/  LOP3.LUT R27, R27, 0xff, RZ, 0xc0, !PT ;  /* 0x000000ff1b1b7812 */ /* 0x020fe200078ec0ff */
[----:B------:R-:W-:Y:S01]  /*2d10*/  BSSY B1, `(.L_x_45) ;  /* 0x0000012000017945 */ /* 0x000fe20003800000 */
[----:B-1----:R-:W-:Y:S02]  /*2d20*/  IADD3 R31, P3, R28, 0x8, RZ ;  /* 0x000000081c1f7810 */ /* 0x002fe40007f7e0ff */
[----:B------:R-:W-:Y:S02]  /*2d30*/  F2FP.F16.E5M2.UNPACK_B R27, R27 ;  /* 0x0000001bff1b723e */ /* 0x000fe400020004ff */
[----:B------:R-:W-:Y:S01]  /*2d40*/  ISETP.LT.OR P0, PT, R6, 0x9, !P0 ;  /* 0x000000090600780c */ /* 0x000fe20004701670 */
[----:B------:R-:W-:Y:S02]  /*2d50*/  IMAD.X R29, RZ, RZ, R29, P3 ;  /* 0x000000ffff1d7224 */ /* 0x000fe400018e061d */
[----:B------:R-:W-:Y:S02]  /*2d60*/  HADD2.F32 R28, -RZ, R27.H0_H0 ;  /* 0x2000001bff1c7230 */ /* 0x000fe40000004100 */
[----:B------:R-:W-:-:S04]  /*2d70*/  IMAD.WIDE.U32 R24, R31, UR6, R24 ;  /* 0x000000061f187c25 */ /* 0x000fc8000f8e0018 */
[----:B------:R-:W-:Y:S01]  /*2d80*/  FMUL R27, R28, R15 ;  /* 0x0000000f1c1b7220 */ /* 0x000fe20000400000 */
[----:B------:R-:W-:Y:S01]  /*2d90*/  IMAD R28, R29, UR6, RZ ;  /* 0x000000061d1c7c24 */ /* 0x000fe2000f8e02ff */
[----:B------:R-:W-:Y:S02]  /*2da0*/  IADD3 R24, P3, R24, UR8, RZ ;  /* 0x0000000818187c10 */ /* 0x000fe4000ff7e0ff */
[----:B------:R-:W-:Y:S01]  /*2db0*/  FFMA R27, R84, R14, R27 ;  /* 0x0000000e541b7223 */ /* 0x000fe2000000001b */
[----:B------:R-:W-:-:S04]  /*2dc0*/  IMAD R31, R31, UR7, R28 ;  /* 0x000000071f1f7c24 */ /* 0x000fc8000f8e021c */
[----:B------:R-:W-:Y:S02]  /*2dd0*/  F2FP.SATFINITE.E5M2.F32.PACK_AB_MERGE_C R29, RZ, R27, RZ ;  /* 0x0000001bff1d723e */ /* 0x000fe400048060ff */
[----:B------:R-:W-:Y:S02]  /*2de0*/  IADD3.X R25, R25, UR9, R31, P3, !PT ;  /* 0x0000000919197c10 */ /* 0x000fe40009ffe41f */
[----:B------:R-:W-:Y:S01]  /*2df0*/  PRMT R27, RZ, 0x7610, R27 ;  /* 0x00007610ff1b7816 */ /* 0x000fe2000000001b */
[----:B------:R1:W-:Y:S01]  /*2e00*/  @!P2 STG.E.U8 desc[UR20][R16.64+0x1], R29 ;  /* 0x0000011d1000a986 */ /* 0x0003e2000c101114 */
[----:B------:R-:W-:Y:S05]  /*2e10*/  @P0 BRA `(.L_x_46) ;  /* 0x0000000000040947 */ /* 0x000fea0003800000 */
[----:B------:R3:W5:Y:S02]  /*2e20*/  LDG.E.U8 R27, desc[UR20][R24.64] ;  /* 0x00000014181b7981 */ /* 0x000764000c1e1100 */
.L_x_46:
[----:B------:R-:W-:Y:S05]  /*2e30*/  BSYNC B1 ;  /* 0x0000000000017941 */ /* 0x000fea0003800000 */
.L_x_45:
[----:B-----5:R-:W-:Y:S01]  /*2e40*/  LOP3.LUT R27, R27, 0xff, RZ, 0xc0, !PT ;  /* 0x000000ff1b1b7812 */ /* 0x020fe200078ec0ff */
[----:B------:R-:W-:Y:S01]  /*2e50*/  BSSY B1, `(.L_x_47) ;  /* 0x000000b000017945 */ /* 0x000fe20003800000 */
[----:B------:R-:W-:Y:S02]  /*2e60*/  ISETP.LT.OR P1, PT, R6, 0x9, !P1 ;  /* 0x000000090600780c */ /* 0x000fe40004f21670 */
[----:B------:R-:W-:-:S05]  /*2e70*/  F2FP.F16.E5M2.UNPACK_B R27, R27 ;  /* 0x0000001bff1b723e */ /* 0x000fca00020004ff */
[----:B------:R-:W-:Y:S01]  /*2e80*/  HADD2.F32 R28, -RZ, R27.H0_H0 ;  /* 0x2000001bff1c7230 */ /* 0x000fe20000004100 */
[----:B------:R-:W-:-:S04]  /*2e90*/  PRMT R27, RZ, 0x7610, R27 ;  /* 0x00007610ff1b7816 */ /* 0x000fc8000000001b */
[----:B------:R-:W-:-:S04]  /*2ea0*/  FMUL R28, R28, R15 ;  /* 0x0000000f1c1c7220 */ /* 0x000fc80000400000 */
[----:B------:R-:W-:-:S05]  /*2eb0*/  FFMA R28, R83, R14, R28 ;  /* 0x0000000e531c7223 */ /* 0x000fca000000001c */
[----:B-1----:R-:W-:-:S05]  /*2ec0*/  F2FP.SATFINITE.E5M2.F32.PACK_AB_MERGE_C R29, RZ, R28, RZ ;  /* 0x0000001cff1d723e */ /* 0x002fca00048060ff */
[----:B------:R1:W-:Y:S01]  /*2ed0*/  @!P0 STG.E.U8 desc[UR20][R18.64], R29 ;  /* 0x0000001d12008986 */ /* 0x0003e2000c101114 */
[----:B------:R-:W-:Y:S05]  /*2ee0*/  @P1 BRA `(.L_x_48) ;  /* 0x0000000000041947 */ /* 0x000fea0003800000 */
[----:B------:R4:W5:Y:S02]  /*2ef0*/  LDG.E.U8 R27, desc[UR20][R24.64+0x1] ;  /* 0x00000114181b7981 */ /* 0x000964000c1e1100 */
.L_x_48:
[----:B------:R-:W-:Y:S05]  /*2f00*/  BSYNC B1 ;  /* 0x0000000000017941 */ /* 0x000fea0003800000 */
.L_x_47:
[----:B-----5:R-:W-:Y:S01]  /*2f10*/  LOP3.LUT R27, R27, 0xff, RZ, 0xc0, !PT ;  /* 0x000000ff1b1b7812 */ /* 0x020fe200078ec0ff */
[----:B------:R-:W-:Y:S01]  /*2f20*/  BSSY B1, `(.L_x_49) ;  /* 0x000000c000017945 */ /* 0x000fe20003800000 */
[----:B------:R-:W-:Y:S02]  /*2f30*/  ISETP.GE.AND P0, PT, R26, 0x9, PT ;  /* 0x000000091a00780c */ /* 0x000fe40003f06270 */
[----:B------:R-:W-:Y:S02]  /*2f40*/  F2FP.F16.E5M2.UNPACK_B R27, R27 ;  /* 0x0000001bff1b723e */ /* 0x000fe400020004ff */
[----:B------:R-:W-:-:S03]  /*2f50*/  ISETP.LT.OR P2, PT, R6, 0x1, !P0 ;  /* 0x000000010600780c */ /* 0x000fc60004741670 */
[----:B------:R-:W-:-:S05]  /*2f60*/  HADD2.F32 R28, -RZ, R27.H0_H0 ;  /* 0x2000001bff1c7230 */ /* 0x000fca0000004100 */
[----:B------:R-:W-:-:S04]  /*2f70*/  FMUL R27, R28, R15 ;  /* 0x0000000f1c1b7220 */ /* 0x000fc80000400000 */
[----:B------:R-:W-:-:S05]  /*2f80*/  FFMA R27, R82, R14, R27 ;  /* 0x0000000e521b7223 */ /* 0x000fca000000001b */
[----:B-1----:R-:W-:Y:S02]  /*2f90*/  F2FP.SATFINITE.E5M2.F32.PACK_AB_MERGE_C R29, RZ, R27, RZ ;  /* 0x0000001bff1d723e */ /* 0x002fe400048060ff */
[----:B------:R-:W-:-:S03]  /*2fa0*/  PRMT R27, RZ, 0x7610, R27 ;  /* 0x00007610ff1b7816 */ /* 0x000fc6000000001b */
[----:B------:R1:W-:Y:S01]  /*2fb0*/  @!P1 STG.E.U8 desc[UR20][R18.64+0x1], R29 ;  /* 0x0000011d12009986 */ /* 0x0003e2000c101114 */
[----:B------:R-:W-:Y:S05]  /*2fc0*/  @P2 BRA `(.L_x_50) ;  /* 0x0000000000042947 */ /* 0x000fea0003800000 */
[----:B------:R0:W5:Y:S02]  /*2fd0*/  LDG.E.U8 R27, desc[UR20][R4.64+0x8] ;  /* 0x00000814041b7981 */ /* 0x000164000c1e1100 */
.L_x_50:
[----:B------:R-:W-:Y:S05]  /*2fe0*/  BSYNC B1 ;  /* 0x0000000000017941 */ /* 0x000fea0003800000 */
.L_x_49:
        /* <DEDUP_REMOVED lines=13> */
.L_x_52:
[----:B------:R-:W-:Y:S05]  /*30c0*/  BSYNC B1 ;  /* 0x0000000000017941 */ /* 0x000fea0003800000 */
.L_x_51:
[----:B-----5:R-:W-:Y:S01]  /*30d0*/  LOP3.LUT R27, R27, 0xff, RZ, 0xc0, !PT ;  /* 0x000000ff1b1b7812 */ /* 0x020fe200078ec0ff */
[----:B------:R-:W-:Y:S01]  /*30e0*/  BSSY B1, `(.L_x_53) ;  /* 0x000000b000017945 */ /* 0x000fe20003800000 */
[----:B------:R-:W-:Y:S02]  /*30f0*/  ISETP.LT.OR P0, PT, R6, 0x9, !P0 ;  /* 0x000000090600780c */ /* 0x000fe40004701670 */
[----:B------:R-:W-:-:S05]  /*3100*/  F2FP.F16.E5M2.UNPACK_B R27, R27 ;  /* 0x0000001bff1b723e */ /* 0x000fca00020004ff */
        /* <DEDUP_REMOVED lines=8> */
.L_x_54:
[----:B------:R-:W-:Y:S05]  /*3190*/  BSYNC B1 ;  /* 0x0000000000017941 */ /* 0x000fea0003800000 */
.L_x_53:
        /* <DEDUP_REMOVED lines=12> */
.L_x_56:
[----:B------:R-:W-:Y:S05]  /*3260*/  BSYNC B1 ;  /* 0x0000000000017941 */ /* 0x000fea0003800000 */
.L_x_55:
        /* <DEDUP_REMOVED lines=13> */
.L_x_58:
[----:B------:R-:W-:Y:S05]  /*3340*/  BSYNC B1 ;  /* 0x0000000000017941 */ /* 0x000fea0003800000 */
.L_x_57:
        /* <DEDUP_REMOVED lines=13> */
.L_x_60:
[----:B------:R-:W-:Y:S05]  /*3420*/  BSYNC B1 ;  /* 0x0000000000017941 */ /* 0x000fea0003800000 */
.L_x_59:
        /* <DEDUP_REMOVED lines=12> */
.L_x_62:
[----:B------:R-:W-:Y:S05]  /*34f0*/  BSYNC B1 ;  /* 0x0000000000017941 */ /* 0x000fea0003800000 */
.L_x_61:
        /* <DEDUP_REMOVED lines=12> */
.L_x_64:
[----:B------:R-:W-:Y:S05]  /*35c0*/  BSYNC B1 ;  /* 0x0000000000017941 */ /* 0x000fea0003800000 */
.L_x_63:
        /* <DEDUP_REMOVED lines=13> */
.L_x_66:
[----:B------:R-:W-:Y:S05]  /*36a0*/  BSYNC B1 ;  /* 0x0000000000017941 */ /* 0x000fea0003800000 */
.L_x_65:
        /* <DEDUP_REMOVED lines=13> */
.L_x_68:
[----:B------:R-:W-:Y:S05]  /*3780*/  BSYNC B1 ;  /* 0x0000000000017941 */ /* 0x000fea0003800000 */
.L_x_67:
        /* <DEDUP_REMOVED lines=12> */
.L_x_70:
[----:B------:R-:W-:Y:S05]  /*3850*/  BSYNC B1 ;  /* 0x0000000000017941 */ /* 0x000fea0003800000 */
.L_x_69:
        /* <DEDUP_REMOVED lines=12> */
.L_x_72:
[----:B------:R-:W-:Y:S05]  /*3920*/  BSYNC B1 ;  /* 0x0000000000017941 */ /* 0x000fea0003800000 */
.L_x_71:
        /* <DEDUP_REMOVED lines=13> */
.L_x_74:
[----:B------:R-:W-:Y:S05]  /*3a00*/  BSYNC B1 ;  /* 0x0000000000017941 */ /* 0x000fea0003800000 */
.L_x_73:
        /* <DEDUP_REMOVED lines=13> */
.L_x_76:
[----:B------:R-:W-:Y:S05]  /*3ae0*/  BSYNC B1 ;  /* 0x0000000000017941 */ /* 0x000fea0003800000 */
.L_x_75:
        /* <DEDUP_REMOVED lines=12> */
.L_x_78:
[----:B------:R-:W-:Y:S05]  /*3bb0*/  BSYNC B1 ;  /* 0x0000000000017941 */ /* 0x000fea0003800000 */
.L_x_77:
        /* <DEDUP_REMOVED lines=12> */
.L_x_80:
[----:B------:R-:W-:Y:S05]  /*3c80*/  BSYNC B1 ;  /* 0x0000000000017941 */ /* 0x000fea0003800000 */
.L_x_79:
        /* <DEDUP_REMOVED lines=13> */
.L_x_82:
[----:B------:R-:W-:Y:S05]  /*3d60*/  BSYNC B1 ;  /* 0x0000000000017941 */ /* 0x000fea0003800000 */
.L_x_81:
        /* <DEDUP_REMOVED lines=13> */
.L_x_84:
[----:B------:R-:W-:Y:S05]  /*3e40*/  BSYNC B1 ;  /* 0x0000000000017941 */ /* 0x000fea0003800000 */
.L_x_83:
        /* <DEDUP_REMOVED lines=12> */
.L_x_86:
[----:B------:R-:W-:Y:S05]  /*3f10*/  BSYNC B1 ;  /* 0x0000000000017941 */ /* 0x000fea0003800000 */
.L_x_85:
        /* <DEDUP_REMOVED lines=12> */
.L_x_88:
[----:B------:R-:W-:Y:S05]  /*3fe0*/  BSYNC B1 ;  /* 0x0000000000017941 */ /* 0x000fea0003800000 */
.L_x_87:
        /* <DEDUP_REMOVED lines=13> */
.L_x_90:
[----:B------:R-:W-:Y:S05]  /*40c0*/  BSYNC B1 ;  /* 0x0000000000017941 */ /* 0x000fea0003800000 */
.L_x_89:
        /* <DEDUP_REMOVED lines=13> */
.L_x_92:
[----:B------:R-:W-:Y:S05]  /*41a0*/  BSYNC B1 ;  /* 0x0000000000017941 */ /* 0x000fea0003800000 */
.L_x_91:
        /* <DEDUP_REMOVED lines=12> */
.L_x_94:
[----:B------:R-:W-:Y:S05]  /*4270*/  BSYNC B1 ;  /* 0x0000000000017941 */ /* 0x000fea0003800000 */
.L_x_93:
        /* <DEDUP_REMOVED lines=12> */
.L_x_96:
[----:B------:R-:W-:Y:S05]  /*4340*/  BSYNC B1 ;  /* 0x0000000000017941 */ /* 0x000fea0003800000 */
.L_x_95:
        /* <DEDUP_REMOVED lines=13> */
.L_x_98:
[----:B------:R-:W-:Y:S05]  /*4420*/  BSYNC B1 ;  /* 0x0000000000017941 */ /* 0x000fea0003800000 */
.L_x_97:
[----:B-----5:R-:W-:Y:S01]  /*4430*/  LOP3.LUT R27, R27, 0xff, RZ, 0xc0, !PT ;  /* 0x000000ff1b1b7812 */ /* 0x020fe200078ec0ff */
[----:B------:R-:W-:Y:S01]  /*4440*/  BSSY B1, `(.L_x_99) ;  /* 0x000000c000017945 */ /* 0x000fe20003800000 */
[----:B------:R-:W-:Y:S02]  /*4450*/  ISETP.GE.AND P1, PT, R26, 0x3a, PT ;  /* 0x0000003a1a00780c */ /* 0x000fe40003f26270 */
[----:B------:R-:W-:Y:S02]  /*4460*/  F2FP.F16.E5M2.UNPACK_B R27, R27 ;  /* 0x0000001bff1b723e */ /* 0x000fe400020004ff */
[----:B------:R-:W-:Y:S02]  /*4470*/  ISETP.LT.OR P3, PT, R6, 0x1, !P1 ;  /* 0x000000010600780c */ /* 0x000fe40004f61670 */
[----:B------:R-:W-:Y:S01]  /*4480*/  PRMT R26, RZ, 0x7610, R26 ;  /* 0x00007610ff1a7816 */ /* 0x000fe2000000001a */
[----:B------:R-:W-:-:S05]  /*4490*/  HADD2.F32 R28, -RZ, R27.H0_H0 ;  /* 0x2000001bff1c7230 */ /* 0x000fca0000004100 */
[----:B------:R-:W-:-:S04]  /*44a0*/  FMUL R28, R28, R15 ;  /* 0x0000000f1c1c7220 */ /* 0x000fc80000400000 */
[----:B------:R-:W-:-:S05]  /*44b0*/  FFMA R28, R57, R14, R28 ;  /* 0x0000000e391c7223 */ /* 0x000fca000000001c */
[----:B------:R-:W-:-:S05]  /*44c0*/  F2FP.SATFINITE.E5M2.F32.PACK_AB_MERGE_C R27, RZ, R28, RZ ;  /* 0x0000001cff1b723e */ /* 0x000fca00048060ff */
[----:B------:R0:W-:Y:S01]  /*44d0*/  @!P2 STG.E.U8 desc[UR20][R16.64+0x38], R27 ;  /* 0x0000381b1000a986 */ /* 0x0001e2000c101114 */
[----:B------:R-:W-:Y:S05]  /*44e0*/  @P3 BRA `(.L_x_100) ;  /* 0x0000000000043947 */ /* 0x000fea0003800000 */
[----:B------:R0:W5:Y:S02]  /*44f0*/  LDG.E.U8 R26, desc[UR20][R4.64+0x39] ;  /* 0x00003914041a7981 */ /* 0x000164000c1e1100 */
.L_x_100:
[----:B------:R-:W-:Y:S05]  /*4500*/  BSYNC B1 ;  /* 0x0000000000017941 */ /* 0x000fea0003800000 */
.L_x_99:
[----:B-----5:R-:W-:Y:S01]  /*4510*/  LOP3.LUT R26, R26, 0xff, RZ, 0xc0, !PT ;  /* 0x000000ff1a1a7812 */ /* 0x020fe200078ec0ff */
[----:B------:R-:W-:Y:S01]  /*4520*/  BSSY B1, `(.L_x_101) ;  /* 0x000000b000017945 */ /* 0x000fe20003800000 */
[----:B------:R-:W-:Y:S02]  /*4530*/  ISETP.LT.OR P0, PT, R6, 0x9, !P0 ;  /* 0x000000090600780c */ /* 0x000fe40004701670 */
[----:B------:R-:W-:Y:S02]  /*4540*/  F2FP.F16.E5M2.UNPACK_B R26, R26 ;  /* 0x0000001aff1a723e */ /* 0x000fe400020004ff */
[----:B0-2---:R-:W-:-:S03]  /*4550*/  PRMT R4, RZ, 0x7610, R4 ;  /* 0x00007610ff047816 */ /* 0x005fc60000000004 */
[----:B------:R-:W-:-:S05]  /*4560*/  HADD2.F32 R26, -RZ, R26.H0_H0 ;  /* 0x2000001aff1a7230 */ /* 0x000fca0000004100 */
[----:B------:R-:W-:-:S04]  /*4570*/  FMUL R5, R26, R15 ;  /* 0x0000000f1a057220 */ /* 0x000fc80000400000 */
[----:B------:R-:W-:-:S05]  /*4580*/  FFMA R5, R56, R14, R5 ;  /* 0x0000000e38057223 */ /* 0x000fca0000000005 */
[----:B------:R-:W-:-:S05]  /*4590*/  F2FP.SATFINITE.E5M2.F32.PACK_AB_MERGE_C R5, RZ, R5, RZ ;  /* 0x00000005ff05723e */ /* 0x000fca00048060ff */
[----:B------:R0:W-:Y:S01]  /*45a0*/  @!P3 STG.E.U8 desc[UR20][R16.64+0x39], R5 ;  /* 0x000039051000b986 */ /* 0x0001e2000c101114 */
[----:B------:R-:W-:Y:S05]  /*45b0*/  @P0 BRA `(.L_x_102) ;  /* 0x0000000000040947 */ /* 0x000fea0003800000 */
[----:B------:R2:W5:Y:S02]  /*45c0*/  LDG.E.U8 R4, desc[UR20][R24.64+0x38] ;  /* 0x0000381418047981 */ /* 0x000564000c1e1100 */
.L_x_102:
[----:B------:R-:W-:Y:S05]  /*45d0*/  BSYNC B1 ;  /* 0x0000000000017941 */ /* 0x000fea0003800000 */
.L_x_101:
[----:B-----5:R-:W-:Y:S01]  /*45e0*/  LOP3.LUT R4, R4, 0xff, RZ, 0xc0, !PT ;  /* 0x000000ff04047812 */ /* 0x020fe200078ec0ff */
[----:B------:R-:W-:Y:S01]  /*45f0*/  BSSY B1, `(.L_x_103) ;  /* 0x000000b000017945 */ /* 0x000fe20003800000 */
[----:B------:R-:W-:Y:S02]  /*4600*/  ISETP.LT.OR P1, PT, R6, 0x9, !P1 ;  /* 0x000000090600780c */ /* 0x000fe40004f21670 */
[----:B------:R-:W-:-:S05]  /*4610*/  F2FP.F16.E5M2.UNPACK_B R4, R4 ;  /* 0x00000004ff04723e */ /* 0x000fca00020004ff */
[----:B------:R-:W-:-:S05]  /*4620*/  HADD2.F32 R4, -RZ, R4.H0_H0 ;  /* 0x20000004ff047230 */ /* 0x000fca0000004100 */
[----:B------:R-:W-:-:S04]  /*4630*/  FMUL R4, R4, R15 ;  /* 0x0000000f04047220 */ /* 0x000fc80000400000 */
[----:B------:R-:W-:-:S05]  /*4640*/  FFMA R4, R23, R14, R4 ;  /* 0x0000000e17047223 */ /* 0x000fca0000000004 */
[----:B0-----:R-:W-:Y:S02]  /*4650*/  F2FP.SATFINITE.E5M2.F32.PACK_AB_MERGE_C R5, RZ, R4, RZ ;  /* 0x00000004ff05723e */ /* 0x001fe400048060ff */
[----:B------:R-:W-:-:S03]  /*4660*/  PRMT R4, RZ, 0x7610, R4 ;  /* 0x00007610ff047816 */ /* 0x000fc60000000004 */
[----:B------:R0:W-:Y:S01]  /*4670*/  @!P0 STG.E.U8 desc[UR20][R18.64+0x38], R5 ;  /* 0x0000380512008986 */ /* 0x0001e2000c101114 */
[----:B------:R-:W-:Y:S05]  /*4680*/  @P1 BRA `(.L_x_104) ;  /* 0x0000000000041947 */ /* 0x000fea0003800000 */
[----:B------:R0:W5:Y:S02]  /*4690*/  LDG.E.U8 R4, desc[UR20][R24.64+0x39] ;  /* 0x0000391418047981 */ /* 0x000164000c1e1100 */
.L_x_104:
[----:B------:R-:W-:Y:S05]  /*46a0*/  BSYNC B1 ;  /* 0x0000000000017941 */ /* 0x000fea0003800000 */
.L_x_103:
[----:B------:R-:W-:Y:S05]  /*46b0*/  @P1 BRA `(.L_x_105) ;  /* 0x0000000800601947 */ /* 0x000fea0003800000 */
[----:B-----5:R-:W-:-:S04]  /*46c0*/  LOP3.LUT R4, R4, 0xff, RZ, 0xc0, !PT ;  /* 0x000000ff04047812 */ /* 0x020fc800078ec0ff */
[----:B------:R-:W-:-:S05]  /*46d0*/  F2FP.F16.E5M2.UNPACK_B R4, R4 ;  /* 0x00000004ff04723e */ /* 0x000fca00020004ff */
[----:B------:R-:W-:-:S05]  /*46e0*/  HADD2.F32 R4, -RZ, R4.H0_H0 ;  /* 0x20000004ff047230 */ /* 0x000fca0000004100 */
[----:B0-----:R-:W-:-:S04]  /*46f0*/  FMUL R5, R4, R15 ;  /* 0x0000000f04057220 */ /* 0x001fc80000400000 */
[----:B------:R-:W-:-:S05]  /*4700*/  FFMA R5, R22, R14, R5 ;  /* 0x0000000e16057223 */ /* 0x000fca0000000005 */
[----:B------:R-:W-:-:S05]  /*4710*/  F2FP.SATFINITE.E5M2.F32.PACK_AB_MERGE_C R5, RZ, R5, RZ ;  /* 0x00000005ff05723e */ /* 0x000fca00048060ff */
[----:B------:R0:W-:Y:S01]  /*4720*/  STG.E.U8 desc[UR20][R18.64+0x39], R5 ;  /* 0x0000390512007986 */ /* 0x0001e2000c101114 */
[----:B------:R-:W-:Y:S05]  /*4730*/  BRA `(.L_x_105) ;  /* 0x0000000800407947 */ /* 0x000fea0003800000 */
.L_x_40:
[C---:B------:R-:W-:Y:S01]  /*4740*/  ISETP.GE.AND P3, PT, R26.reuse, 0x1, PT ;  /* 0x000000011a00780c */ /* 0x040fe20003f66270 */
[-C--:B--2---:R-:W-:Y:S01]  /*4750*/  FMUL R85, R85, R14.reuse ;  /* 0x0000000e55557220 */ /* 0x084fe20000400000 */
[----:B------:R-:W-:Y:S01]  /*4760*/  ISETP.GE.AND P0, PT, R26, 0x2, PT ;  /* 0x000000021a00780c */ /* 0x000fe20003f06270 */
[-C--:B------:R-:W-:Y:S01]  /*4770*/  FMUL R84, R84, R14.reuse ;  /* 0x0000000e54547220 */ /* 0x080fe20000400000 */
[C---:B------:R-:W-:Y:S01]  /*4780*/  ISETP.LT.OR P1, PT, R6.reuse, 0x1, !P3 ;  /* 0x000000010600780c */ /* 0x040fe20005f21670 */
[-C--:B------:R-:W-:Y:S01]  /*4790*/  FMUL R83, R83, R14.reuse ;  /* 0x0000000e53537220 */ /* 0x080fe20000400000 */
[----:B------:R-:W-:Y:S01]  /*47a0*/  ISETP.LT.OR P2, PT, R6, 0x1, !P0 ;  /* 0x000000010600780c */ /* 0x000fe20004741670 */
[-C--:B------:R-:W-:Y:S01]  /*47b0*/  FMUL R82, R82, R14.reuse ;  /* 0x0000000e52527220 */ /* 0x080fe20000400000 */
[----:B------:R-:W-:Y:S01]  /*47c0*/  ISETP.LT.OR P3, PT, R6, 0x9, !P3 ;  /* 0x000000090600780c */ /* 0x000fe20005f61670 */
[-C--:B------:R-:W-:Y:S01]  /*47d0*/  FMUL R81, R81, R14.reuse ;  /* 0x0000000e51517220 */ /* 0x080fe20000400000 */
[----:B------:R-:W-:Y:S01]  /*47e0*/  F2FP.SATFINITE.E5M2.F32.PACK_AB_MERGE_C R85, RZ, R85, RZ ;  /* 0x00000055ff55723e */ /* 0x000fe200048060ff */
[----:B------:R-:W-:Y:S01]  /*47f0*/  FMUL R80, R80, R14 ;  /* 0x0000000e50507220 */ /* 0x000fe20000400000 */
[----:B------:R-:W-:Y:S01]  /*4800*/  F2FP.SATFINITE.E5M2.F32.PACK_AB_MERGE_C R5, RZ, R84, RZ ;  /* 0x00000054ff05723e */ /* 0x000fe200048060ff */
[-C--:B------:R-:W-:Y:S01]  /*4810*/  FMUL R79, R79, R14.reuse ;  /* 0x0000000e4f4f7220 */ /* 0x080fe20000400000 */
[----:B------:R-:W-:Y:S01]  /*4820*/  F2FP.SATFINITE.E5M2.F32.PACK_AB_MERGE_C R83, RZ, R83, RZ ;  /* 0x00000053ff53723e */ /* 0x000fe200048060ff */
[-C--:B------:R-:W-:Y:S01]  /*4830*/  FMUL R78, R78, R14.reuse ;  /* 0x0000000e4e4e7220 */ /* 0x080fe20000400000 */
[----:B------:R-:W-:Y:S01]  /*4840*/  ISETP.LT.OR P0, PT, R6, 0x9, !P0 ;  /* 0x000000090600780c */ /* 0x000fe20004701670 */
[----:B------:R-:W-:Y:S01]  /*4850*/  @!P1 STG.E.U8 desc[UR20][R16.64], R85 ;  /* 0x0000005510009986 */ /* 0x000fe2000c101114 */
[C---:B------:R-:W-:Y:S01]  /*4860*/  ISETP.GE.AND P1, PT, R26.reuse, 0x9, PT ;  /* 0x000000091a00780c */ /* 0x040fe20003f26270 */
[-C--:B------:R-:W-:Y:S01]  /*4870*/  FMUL R77, R77, R14.reuse ;  /* 0x0000000e4d4d7220 */ /* 0x080fe20000400000 */
[----:B------:R-:W-:Y:S01]  /*4880*/  F2FP.SATFINITE.E5M2.F32.PACK_AB_MERGE_C R81, RZ, R81, RZ ;  /* 0x00000051ff51723e */ /* 0x000fe200048060ff */
[----:B------:R0:W-:Y:S01]  /*4890*/  @!P2 STG.E.U8 desc[UR20][R16.64+0x1], R5 ;  /* 0x000001051000a986 */ /* 0x0001e2000c101114 */
[----:B------:R-:W-:Y:S01]  /*48a0*/  ISETP.GE.AND P2, PT, R26, 0xa, PT ;  /* 0x0000000a1a00780c */ /* 0x000fe20003f46270 */
[----:B------:R-:W-:Y:S01]  /*48b0*/  FMUL R76, R76, R14 ;  /* 0x0000000e4c4c7220 */ /* 0x000fe20000400000 */
[----:B------:R-:W-:Y:S01]  /*48c0*/  F2FP.SATFINITE.E5M2.F32.PACK_AB_MERGE_C R25, RZ, R80, RZ ;  /* 0x00000050ff19723e */ /* 0x000fe200048060ff */
[----:B------:R-:W-:Y:S01]  /*48d0*/  @!P3 STG.E.U8 desc[UR20][R18.64], R83 ;  /* 0x000000531200b986 */ /* 0x000fe2000c101114 */
[----:B------:R-:W-:Y:S01]  /*48e0*/  ISETP.LT.OR P3, PT, R6, 0x1, !P1 ;  /* 0x000000010600780c */ /* 0x000fe20004f61670 */
[-C--:B------:R-:W-:Y:S01]  /*48f0*/  FMUL R74, R74, R14.reuse ;  /* 0x0000000e4a4a7220 */ /* 0x080fe20000400000 */
[C---:B------:R-:W-:Y:S01]  /*4900*/  ISETP.LT.OR P5, PT, R6.reuse, 0x1, !P2 ;  /* 0x000000010600780c */ /* 0x040fe200057a1670 */
[-C--:B------:R-:W-:Y:S01]  /*4910*/  FMUL R75, R75, R14.reuse ;  /* 0x0000000e4b4b7220 */ /* 0x080fe20000400000 */
[----:B------:R-:W-:Y:S01]  /*4920*/  ISETP.LT.OR P1, PT, R6, 0x9, !P1 ;  /* 0x000000090600780c */ /* 0x000fe20004f21670 */
[-C--:B------:R-:W-:Y:S01]  /*4930*/  FMUL R73, R73, R14.reuse ;  /* 0x0000000e49497220 */ /* 0x080fe20000400000 */
[----:B------:R-:W-:Y:S01]  /*4940*/  F2FP.SATFINITE.E5M2.F32.PACK_AB_MERGE_C R79, RZ, R79, RZ ;  /* 0x0000004fff4f723e */ /* 0x000fe200048060ff */
[----:B------:R-:W-:Y:S01]  /*4950*/  FMUL R72, R72, R14 ;  /* 0x0000000e48487220 */ /* 0x000fe20000400000 */
[----:B0-----:R-:W-:Y:S01]  /*4960*/  F2FP.SATFINITE.E5M2.F32.PACK_AB_MERGE_C R5, RZ, R82, RZ ;  /* 0x00000052ff05723e */ /* 0x001fe200048060ff */
[-C--:B------:R-:W-:Y:S01]  /*4970*/  FMUL R70, R70, R14.reuse ;  /* 0x0000000e46467220 */ /* 0x080fe20000400000 */
[----:B------:R-:W-:Y:S01]  /*4980*/  ISETP.LT.OR P2, PT, R6, 0x9, !P2 ;  /* 0x000000090600780c */ /* 0x000fe20005741670 */
[----:B------:R-:W-:Y:S01]  /*4990*/  FMUL R71, R71, R14 ;  /* 0x0000000e47477220 */ /* 0x000fe20000400000 */
[----:B------:R-:W-:Y:S01]  /*49a0*/  F2FP.SATFINITE.E5M2.F32.PACK_AB_MERGE_C R27, RZ, R78, RZ ;  /* 0x0000004eff1b723e */ /* 0x000fe200048060ff */
[----:B------:R0:W-:Y:S01]  /*49b0*/  @!P0 STG.E.U8 desc[UR20][R18.64+0x1], R5 ;  /* 0x0000010512008986 */ /* 0x0001e2000c101114 */
[C---:B------:R-:W-:Y:S01]  /*49c0*/  ISETP.GE.AND P0, PT, R26.reuse, 0x11, PT ;  /* 0x000000111a00780c */ /* 0x040fe20003f06270 */
[-C--:B------:R-:W-:Y:S01]  /*49d0*/  FMUL R69, R69, R14.reuse ;  /* 0x0000000e45457220 */ /* 0x080fe20000400000 */
[----:B------:R-:W-:Y:S01]  /*49e0*/  F2FP.SATFINITE.E5M2.F32.PACK_AB_MERGE_C R77, RZ, R77, RZ ;  /* 0x0000004dff4d723e */ /* 0x000fe200048060ff */
[----:B------:R-:W-:Y:S01]  /*49f0*/  @!P3 STG.E.U8 desc[UR20][R16.64+0x8], R81 ;  /* 0x000008511000b986 */ /* 0x000fe2000c101114 */
[----:B------:R-:W-:Y:S01]  /*4a00*/  ISETP.GE.AND P3, PT, R26, 0x12, PT ;  /* 0x000000121a00780c */ /* 0x000fe20003f66270 */
[-C--:B------:R-:W-:Y:S01]  /*4a10*/  FMUL R68, R68, R14.reuse ;  /* 0x0000000e44447220 */ /* 0x080fe20000400000 */
[----:B------:R-:W-:Y:S01]  /*4a20*/  F2FP.SATFINITE.E5M2.F32.PACK_AB_MERGE_C R75, RZ, R75, RZ ;  /* 0x0000004bff4b723e */ /* 0x000fe200048060ff */
[----:B------:R1:W-:Y:S01]  /*4a30*/  @!P5 STG.E.U8 desc[UR20][R16.64+0x9], R25 ;  /* 0x000009191000d986 */ /* 0x0003e2000c101114 */
[C---:B------:R-:W-:Y:S01]  /*4a40*/  ISETP.LT.OR P5, PT, R6.reuse, 0x1, !P3 ;  /* 0x000000010600780c */ /* 0x040fe20005fa1670 */
[-C--:B------:R-:W-:Y:S01]  /*4a50*/  FMUL R67, R67, R14.reuse ;  /* 0x0000000e43437220 */ /* 0x080fe20000400000 */
[C---:B------:R-:W-:Y:S01]  /*4a60*/  ISETP.LT.OR P3, PT, R6.reuse, 0x9, !P3 ;  /* 0x000000090600780c */ /* 0x040fe20005f61670 */
[----:B------:R-:W-:Y:S01]  /*4a70*/  @!P1 STG.E.U8 desc[UR20][R18.64+0x8], R79 ;  /* 0x0000084f12009986 */ /* 0x000fe2000c101114 */
[----:B------:R-:W-:Y:S01]  /*4a80*/  ISETP.LT.OR P1, PT, R6, 0x1, !P0 ;  /* 0x000000010600780c */ /* 0x000fe20004721670 */
[----:B------:R-:W-:Y:S01]  /*4a90*/  FMUL R66, R66, R14 ;  /* 0x0000000e42427220 */ /* 0x000fe20000400000 */
[----:B0-----:R-:W-:Y:S01]  /*4aa0*/  F2FP.SATFINITE.E5M2.F32.PACK_AB_MERGE_C R5, RZ, R76, RZ ;  /* 0x0000004cff05723e */ /* 0x001fe200048060ff */
[----:B------:R-:W-:Y:S01]  /*4ab0*/  @!P2 STG.E.U8 desc[UR20][R18.64+0x9], R27 ;  /* 0x0000091b1200a986 */ /* 0x000fe2000c101114 */
[----:B------:R-:W-:Y:S01]  /*4ac0*/  ISETP.GE.AND P2, PT, R26, 0x19, PT ;  /* 0x000000191a00780c */ /* 0x000fe20003f46270 */
[-C--:B------:R-:W-:Y:S01]  /*4ad0*/  FMUL R65, R65, R14.reuse ;  /* 0x0000000e41417220 */ /* 0x080fe20000400000 */
[----:B------:R-:W-:Y:S01]  /*4ae0*/  ISETP.LT.OR P0, PT, R6, 0x9, !P0 ;  /* 0x000000090600780c */ /* 0x000fe20004701670 */
[----:B------:R-:W-:Y:S01]  /*4af0*/  FMUL R64, R64, R14 ;  /* 0x0000000e40407220 */ /* 0x000fe20000400000 */
[----:B------:R-:W-:Y:S01]  /*4b00*/  ISETP.LT.OR P6, PT, R6, 0x1, !P2 ;  /* 0x000000010600780c */ /* 0x000fe200057c1670 */
[----:B------:R0:W-:Y:S01]  /*4b10*/  @!P5 STG.E.U8 desc[UR20][R16.64+0x11], R5 ;  /* 0x000011051000d986 */ /* 0x0001e2000c101114 */
[----:B-1----:R-:W-:Y:S01]  /*4b20*/  F2FP.SATFINITE.E5M2.F32.PACK_AB_MERGE_C R25, RZ, R74, RZ ;  /* 0x0000004aff19723e */ /* 0x002fe200048060ff */
[-C--:B------:R-:W-:Y:S01]  /*4b30*/  FMUL R62, R62, R14.reuse ;  /* 0x0000000e3e3e7220 */ /* 0x080fe20000400000 */
[----:B------:R-:W-:Y:S01]  /*4b40*/  F2FP.SATFINITE.E5M2.F32.PACK_AB_MERGE_C R73, RZ, R73, RZ ;  /* 0x00000049ff49723e */ /* 0x000fe200048060ff */
[----:B------:R-:W-:Y:S01]  /*4b50*/  @!P1 STG.E.U8 desc[UR20][R16.64+0x10], R77 ;  /* 0x0000104d10009986 */ /* 0x000fe2000c101114 */
[----:B------:R-:W-:Y:S01]  /*4b60*/  ISETP.GE.AND P1, PT, R26, 0x1a, PT ;  /* 0x0000001a1a00780c */ /* 0x000fe20003f26270 */
[-C--:B------:R-:W-:Y:S01]  /*4b70*/  FMUL R63, R63, R14.reuse ;  /* 0x0000000e3f3f7220 */ /* 0x080fe20000400000 */
[C---:B------:R-:W-:Y:S01]  /*4b80*/  ISETP.LT.OR P2, PT, R6.reuse, 0x9, !P2 ;  /* 0x000000090600780c */ /* 0x040fe20005741670 */
[----:B------:R1:W-:Y:S01]  /*4b90*/  @!P3 STG.E.U8 desc[UR20][R18.64+0x11], R25 ;  /* 0x000011191200b986 */ /* 0x0003e2000c101114 */
[C---:B------:R-:W-:Y:S01]  /*4ba0*/  ISETP.LT.OR P5, PT, R6.reuse, 0x1, !P1 ;  /* 0x000000010600780c */ /* 0x040fe20004fa1670 */
[----:B------:R-:W-:Y:S01]  /*4bb0*/  FMUL R61, R61, R14 ;  /* 0x0000000e3d3d7220 */ /* 0x000fe20000400000 */
[----:B------:R-:W-:Y:S01]  /*4bc0*/  ISETP.LT.OR P3, PT, R6, 0x9, !P1 ;  /* 0x000000090600780c */ /* 0x000fe20004f61670 */
[----:B------:R-:W-:Y:S01]  /*4bd0*/  @!P0 STG.E.U8 desc[UR20][R18.64+0x10], R75 ;  /* 0x0000104b12008986 */ /* 0x000fe2000c101114 */
[----:B0-----:R-:W-:Y:S01]  /*4be0*/  F2FP.SATFINITE.E5M2.F32.PACK_AB_MERGE_C R5, RZ, R72, RZ ;  /* 0x00000048ff05723e */ /* 0x001fe200048060ff */
[-C--:B------:R-:W-:Y:S01]  /*4bf0*/  FMUL R60, R60, R14.reuse ;  /* 0x0000000e3c3c7220 */ /* 0x080fe20000400000 */
[C---:B------:R-:W-:Y:S01]  /*4c00*/  ISETP.GE.AND P0, PT, R26.reuse, 0x21, PT ;  /* 0x000000211a00780c */ /* 0x040fe20003f06270 */
[----:B------:R-:W-:Y:S01]  /*4c10*/  @!P6 STG.E.U8 desc[UR20][R16.64+0x18], R73 ;  /* 0x000018491000e986 */ /* 0x000fe2000c101114 */
[----:B------:R-:W-:Y:S01]  /*4c20*/  ISETP.GE.AND P1, PT, R26, 0x22, PT ;  /* 0x000000221a00780c */ /* 0x000fe20003f26270 */
[-C--:B------:R-:W-:Y:S01]  /*4c30*/  FMUL R59, R59, R14.reuse ;  /* 0x0000000e3b3b7220 */ /* 0x080fe20000400000 */
[----:B------:R-:W-:Y:S01]  /*4c40*/  ISETP.LT.OR P6, PT, R6, 0x1, !P0 ;  /* 0x000000010600780c */ /* 0x000fe200047c1670 */
[----:B------:R-:W-:Y:S01]  /*4c50*/  FMUL R58, R58, R14 ;  /* 0x0000000e3a3a7220 */ /* 0x000fe20000400000 */
[----:B-1----:R-:W-:Y:S01]  /*4c60*/  F2FP.SATFINITE.E5M2.F32.PACK_AB_MERGE_C R25, RZ, R70, RZ ;  /* 0x00000046ff19723e */ /* 0x002fe200048060ff */
[----:B------:R0:W-:Y:S01]  /*4c70*/  @!P5 STG.E.U8 desc[UR20][R16.64+0x19], R5 ;  /* 0x000019051000d986 */ /* 0x0001e2000c101114 */
[----:B------:R-:W-:Y:S01]  /*4c80*/  ISETP.LT.OR P5, PT, R6, 0x1, !P1 ;  /* 0x000000010600780c */ /* 0x000fe20004fa1670 */
[-C--:B------:R-:W-:Y:S01]  /*4c90*/  FMUL R57, R57, R14.reuse ;  /* 0x0000000e39397220 */ /* 0x080fe20000400000 */
[----:B------:R-:W-:Y:S01]  /*4ca0*/  F2FP.SATFINITE.E5M2.F32.PACK_AB_MERGE_C R71, RZ, R71, RZ ;  /* 0x00000047ff47723e */ /* 0x000fe200048060ff */
[----:B------:R1:W-:Y:S01]  /*4cb0*/  @!P3 STG.E.U8 desc[UR20][R18.64+0x19], R25 ;  /* 0x000019191200b986 */ /* 0x0003e2000c101114 */
[----:B------:R-:W-:Y:S01]  /*4cc0*/  F2FP.SATFINITE.E5M2.F32.PACK_AB_MERGE_C R69, RZ, R69, RZ ;  /* 0x00000045ff45723e */ /* 0x000fe200048060ff */
[----:B------:R-:W-:Y:S01]  /*4cd0*/  FMUL R56, R56, R14 ;  /* 0x0000000e38387220 */ /* 0x000fe20000400000 */
[----:B------:R-:W-:Y:S01]  /*4ce0*/  F2FP.SATFINITE.E5M2.F32.PACK_AB_MERGE_C R27, RZ, R68, RZ ;  /* 0x00000044ff1b723e */ /* 0x000fe200048060ff */
[----:B------:R-:W-:Y:S01]  /*4cf0*/  @!P2 STG.E.U8 desc[UR20][R18.64+0x18], R71 ;  /* 0x000018471200a986 */ /* 0x000fe2000c101114 */
[----:B------:R-:W-:Y:S01]  /*4d00*/  ISETP.LT.OR P3, PT, R6, 0x9, !P1 ;  /* 0x000000090600780c */ /* 0x000fe20004f61670 */
[-C--:B------:R-:W-:Y:S01]  /*4d10*/  FMUL R23, R23, R14.reuse ;  /* 0x0000000e17177220 */ /* 0x080fe20000400000 */
[----:B------:R-:W-:Y:S01]  /*4d20*/  ISETP.GE.AND P2, PT, R26, 0x29, PT ;  /* 0x000000291a00780c */ /* 0x000fe20003f46270 */
[----:B------:R-:W-:Y:S01]  /*4d30*/  @!P6 STG.E.U8 desc[UR20][R16.64+0x20], R69 ;  /* 0x000020451000e986 */ /* 0x000fe2000c101114 */
[----:B------:R-:W-:Y:S01]  /*4d40*/  ISETP.LT.OR P0, PT, R6, 0x9, !P0 ;  /* 0x000000090600780c */ /* 0x000fe20004701670 */
[----:B------:R-:W-:Y:S01]  /*4d50*/  FMUL R22, R22, R14 ;  /* 0x0000000e16167220 */ /* 0x000fe20000400000 */
[----:B------:R-:W-:Y:S01]  /*4d60*/  ISETP.GE.AND P1, PT, R26, 0x2a, PT ;  /* 0x0000002a1a00780c */ /* 0x000fe20003f26270 */
[----:B------:R-:W-:Y:S01]  /*4d70*/  @!P5 STG.E.U8 desc[UR20][R16.64+0x21], R27 ;  /* 0x0000211b1000d986 */ /* 0x000fe2000c101114 */
[----:B------:R-:W-:-:S02]  /*4d80*/  ISETP.LT.OR P6, PT, R6, 0x1, !P2 ;  /* 0x000000010600780c */ /* 0x000fc400057c1670 */
[C---:B------:R-:W-:Y:S02]  /*4d90*/  ISETP.LT.OR P5, PT, R6.reuse, 0x1, !P1 ;  /* 0x000000010600780c */ /* 0x040fe40004fa1670 */
[----:B------:R-:W-:Y:S02]  /*4da0*/  F2FP.SATFINITE.E5M2.F32.PACK_AB_MERGE_C R67, RZ, R67, RZ ;  /* 0x00000043ff43723e */ /* 0x000fe400048060ff */
[----:B0-----:R-:W-:Y:S02]  /*4db0*/  F2FP.SATFINITE.E5M2.F32.PACK_AB_MERGE_C R5, RZ, R66, RZ ;  /* 0x00000042ff05723e */ /* 0x001fe400048060ff */
[----:B------:R-:W-:Y:S01]  /*4dc0*/  F2FP.SATFINITE.E5M2.F32.PACK_AB_MERGE_C R65, RZ, R65, RZ ;  /* 0x00000041ff41723e */ /* 0x000fe200048060ff */
[----:B------:R-:W-:Y:S01]  /*4dd0*/  @!P0 STG.E.U8 desc[UR20][R18.64+0x20], R67 ;  /* 0x0000204312008986 */ /* 0x000fe2000c101114 */
[----:B-1----:R-:W-:Y:S02]  /*4de0*/  F2FP.SATFINITE.E5M2.F32.PACK_AB_MERGE_C R25, RZ, R64, RZ ;  /* 0x00000040ff19723e */ /* 0x002fe400048060ff */
[C---:B------:R-:W-:Y:S01]  /*4df0*/  ISETP.LT.OR P1, PT, R6.reuse, 0x9, !P1 ;  /* 0x000000090600780c */ /* 0x040fe20004f21670 */
[----:B------:R0:W-:Y:S01]  /*4e00*/  @!P3 STG.E.U8 desc[UR20][R18.64+0x21], R5 ;  /* 0x000021051200b986 */ /* 0x0001e2000c101114 */
[----:B------:R-:W-:-:S02]  /*4e10*/  ISETP.LT.OR P2, PT, R6, 0x9, !P2 ;  /* 0x000000090600780c */ /* 0x000fc40005741670 */
[C---:B------:R-:W-:Y:S01]  /*4e20*/  ISETP.GE.AND P3, PT, R26.reuse, 0x31, PT ;  /* 0x000000311a00780c */ /* 0x040fe20003f66270 */
[----:B------:R-:W-:Y:S01]  /*4e30*/  @!P6 STG.E.U8 desc[UR20][R16.64+0x28], R65 ;  /* 0x000028411000e986 */ /* 0x000fe2000c101114 */
[----:B------:R-:W-:Y:S02]  /*4e40*/  ISETP.GE.AND P0, PT, R26, 0x32, PT ;  /* 0x000000321a00780c */ /* 0x000fe40003f06270 */
[----:B------:R-:W-:Y:S01]  /*4e50*/  F2FP.SATFINITE.E5M2.F32.PACK_AB_MERGE_C R63, RZ, R63, RZ ;  /* 0x0000003fff3f723e */ /* 0x000fe200048060ff */
[----:B------:R1:W-:Y:S01]  /*4e60*/  @!P5 STG.E.U8 desc[UR20][R16.64+0x29], R25 ;  /* 0x000029191000d986 */ /* 0x0003e2000c101114 */
[C---:B------:R-:W-:Y:S02]  /*4e70*/  ISETP.LT.OR P5, PT, R6.reuse, 0x1, !P3 ;  /* 0x000000010600780c */ /* 0x040fe40005fa1670 */
[----:B------:R-:W-:Y:S02]  /*4e80*/  ISETP.LT.OR P6, PT, R6, 0x1, !P0 ;  /* 0x000000010600780c */ /* 0x000fe400047c1670 */
[----:B0-----:R-:W-:Y:S01]  /*4e90*/  F2FP.SATFINITE.E5M2.F32.PACK_AB_MERGE_C R5, RZ, R62, RZ ;  /* 0x0000003eff05723e */ /* 0x001fe200048060ff */
[----:B------:R-:W-:Y:S01]  /*4ea0*/  @!P2 STG.E.U8 desc[UR20][R18.64+0x28], R63 ;  /* 0x0000283f1200a986 */ /* 0x000fe2000c101114 */
[----:B------:R-:W-:-:S02]  /*4eb0*/  F2FP.SATFINITE.E5M2.F32.PACK_AB_MERGE_C R61, RZ, R61, RZ ;  /* 0x0000003dff3d723e */ /* 0x000fc400048060ff */
[----:B------:R-:W-:Y:S01]  /*4ec0*/  ISETP.GE.AND P2, PT, R26, 0x3a, PT ;  /* 0x0000003a1a00780c */ /* 0x000fe20003f46270 */
[----:B------:R0:W-:Y:S01]  /*4ed0*/  @!P1 STG.E.U8 desc[UR20][R18.64+0x29], R5 ;  /* 0x0000290512009986 */ /* 0x0001e2000c101114 */
[----:B------:R-:W-:Y:S02]  /*4ee0*/  ISETP.LT.OR P1, PT, R6, 0x9, !P3 ;  /* 0x000000090600780c */ /* 0x000fe40005f21670 */
[----:B-1----:R-:W-:Y:S01]  /*4ef0*/  F2FP.SATFINITE.E5M2.F32.PACK_AB_MERGE_C R25, RZ, R60, RZ ;  /* 0x0000003cff19723e */ /* 0x002fe200048060ff */
[----:B------:R-:W-:Y:S01]  /*4f00*/  @!P5 STG.E.U8 desc[UR20][R16.64+0x30], R61 ;  /* 0x0000303d1000d986 */ /* 0x000fe2000c101114 */
[----:B------:R-:W-:Y:S02]  /*4f10*/  ISETP.GE.AND P3, PT, R26, 0x39, PT ;  /* 0x000000391a00780c */ /* 0x000fe40003f66270 */
[C---:B------:R-:W-:Y:S01]  /*4f20*/  ISETP.LT.OR P0, PT, R6.reuse, 0x9, !P0 ;  /* 0x000000090600780c */ /* 0x040fe20004701670 */
[----:B------:R1:W-:Y:S01]  /*4f30*/  @!P6 STG.E.U8 desc[UR20][R16.64+0x31], R25 ;  /* 0x000031191000e986 */ /* 0x0003e2000c101114 */
[----:B------:R-:W-:-:S02]  /*4f40*/  ISETP.LT.OR P5, PT, R6, 0x1, !P3 ;  /* 0x000000010600780c */ /* 0x000fc40005fa1670 */
[C---:B------:R-:W-:Y:S02]  /*4f50*/  ISETP.LT.OR P6, PT, R6.reuse, 0x1, !P2 ;  /* 0x000000010600780c */ /* 0x040fe400057c1670 */
[C---:B------:R-:W-:Y:S02]  /*4f60*/  ISETP.LT.OR P3, PT, R6.reuse, 0x9, !P3 ;  /* 0x000000090600780c */ /* 0x040fe40005f61670 */
[----:B------:R-:W-:Y:S02]  /*4f70*/  ISETP.LT.OR P2, PT, R6, 0x9, !P2 ;  /* 0x000000090600780c */ /* 0x000fe40005741670 */
[----:B------:R-:W-:Y:S02]  /*4f80*/  F2FP.SATFINITE.E5M2.F32.PACK_AB_MERGE_C R59, RZ, R59, RZ ;  /* 0x0000003bff3b723e */ /* 0x000fe400048060ff */
[----:B0-----:R-:W-:Y:S02]  /*4f90*/  F2FP.SATFINITE.E5M2.F32.PACK_AB_MERGE_C R5, RZ, R58, RZ ;  /* 0x0000003aff05723e */ /* 0x001fe400048060ff */
[----:B------:R-:W-:Y:S01]  /*4fa0*/  F2FP.SATFINITE.E5M2.F32.PACK_AB_MERGE_C R57, RZ, R57, RZ ;  /* 0x00000039ff39723e */ /* 0x000fe200048060ff */
[----:B------:R0:W-:Y:S01]  /*4fb0*/  @!P1 STG.E.U8 desc[UR20][R18.64+0x30], R59 ;  /* 0x0000303b12009986 */ /* 0x0001e2000c101114 */
[----:B-1----:R-:W-:-:S02]  /*4fc0*/  F2FP.SATFINITE.E5M2.F32.PACK_AB_MERGE_C R25, RZ, R56, RZ ;  /* 0x00000038ff19723e */ /* 0x002fc400048060ff */
[----:B------:R-:W-:Y:S01]  /*4fd0*/  F2FP.SATFINITE.E5M2.F32.PACK_AB_MERGE_C R23, RZ, R23, RZ ;  /* 0x00000017ff17723e */ /* 0x000fe200048060ff */
[----:B------:R0:W-:Y:S01]  /*4fe0*/  @!P0 STG.E.U8 desc[UR20][R18.64+0x31], R5 ;  /* 0x0000310512008986 */ /* 0x0001e2000c101114 */
[----:B------:R-:W-:-:S03]  /*4ff0*/  F2FP.SATFINITE.E5M2.F32.PACK_AB_MERGE_C R27, RZ, R22, RZ ;  /* 0x00000016ff1b723e */ /* 0x000fc600048060ff */
[----:B------:R0:W-:Y:S04]  /*5000*/  @!P5 STG.E.U8 desc[UR20][R16.64+0x38], R57 ;  /* 0x000038391000d986 */ /* 0x0001e8000c101114 */
[----:B------:R0:W-:Y:S04]  /*5010*/  @!P6 STG.E.U8 desc[UR20][R16.64+0x39], R25 ;  /* 0x000039191000e986 */ /* 0x0001e8000c101114 */
[----:B------:R0:W-:Y:S04]  /*5020*/  @!P3 STG.E.U8 desc[UR20][R18.64+0x38], R23 ;  /* 0x000038171200b986 */ /* 0x0001e8000c101114 */
[----:B------:R0:W-:Y:S02]  /*5030*/  @!P2 STG.E.U8 desc[UR20][R18.64+0x39], R27 ;  /* 0x0000391b1200a986 */ /* 0x0001e4000c101114 */
.L_x_105:
[----:B------:R-:W-:Y:S05]  /*5040*/  BSYNC B0 ;  /* 0x0000000000007941 */ /* 0x000fea0003800000 */
.L_x_39:
[C---:B------:R-:W-:Y:S01]  /*5050*/  LEA R2, P0, R8.reuse, R2, 0x1 ;  /* 0x0000000208027211 */ /* 0x040fe200078008ff */
[----:B------:R-:W-:Y:S01]  /*5060*/  ULDC.64 UR6, c[0x0][0x650] ;  /* 0x0001940000067ab9 */ /* 0x000fe20000000a00 */
[----:B-----5:R-:W-:Y:S01]  /*5070*/  IMAD.U32 R4, RZ, RZ, UR16 ;  /* 0x00000010ff047e24 */ /* 0x020fe2000f8e00ff */
[----:B0-----:R-:W-:Y:S01]  /*5080*/  PRMT R16, RZ, 0x7610, R16 ;  /* 0x00007610ff107816 */ /* 0x001fe20000000010 */
[----:B------:R-:W-:Y:S01]  /*5090*/  IMAD.MOV.U32 R6, RZ, RZ, -0x1 ;  /* 0xffffffffff067424 */ /* 0x000fe200078e00ff */
[----:B------:R-:W-:Y:S01]  /*50a0*/  LEA.HI.X R3, R8, R3, R0, 0x1, P0 ;  /* 0x0000000308037211 */ /* 0x000fe200000f0c00 */
[----:B------:R0:W-:Y:S01]  /*50b0*/  SYNCS.ARRIVE.TRANS64.A1T0 RZ, [R4+UR23], RZ ;  /* 0x000000ff04ff79a7 */ /* 0x0001e20008100017 */
[----:B------:R-:W-:Y:S01]  /*50c0*/  ISETP.GE.U32.AND P0, PT, R2, UR6, PT ;  /* 0x0000000602007c0c */ /* 0x000fe2000bf06070 */
[----:B------:R-:W-:-:S03]  /*50d0*/  IMAD.MOV.U32 R5, RZ, RZ, -0x1 ;  /* 0xffffffffff057424 */ /* 0x000fc600078e00ff */
[----:B------:R-:W-:Y:S01]  /*50e0*/  ISETP.GE.U32.AND.EX P0, PT, R3, UR7, PT, P0 ;  /* 0x0000000703007c0c */ /* 0x000fe2000bf06100 */
[----:B0-----:R-:W-:-:S12]  /*50f0*/  IMAD.MOV.U32 R4, RZ, RZ, -0x1 ;  /* 0xffffffffff047424 */ /* 0x001fd800078e00ff */
[----:B------:R-:W-:Y:S05]  /*5100*/  @P0 BRA `(.L_x_106) ;  /* 0x0000000400600947 */ /* 0x000fea0003800000 */
[----:B------:R-:W0:Y:S01]  /*5110*/  S2R R28, SR_CTAID.X ;  /* 0x00000000001c7919 */ /* 0x000e220000002500 */
[----:B------:R-:W5:Y:S01]  /*5120*/  LDC.64 R22, c[0x0][0x628] ;  /* 0x00018a00ff167b82 */ /* 0x000f620000000a00 */
[----:B------:R-:W-:Y:S01]  /*5130*/  ULDC UR6, c[0x0][0x150] ;  /* 0x0000540000067ab9 */ /* 0x000fe20000000800 */
[----:B-1----:R-:W-:Y:S01]  /*5140*/  IMAD.MOV.U32 R18, RZ, RZ, R2 ;  /* 0x000000ffff127224 */ /* 0x002fe200078e0002 */
[----:B------:R-:W1:Y:S01]  /*5150*/  S2R R30, SR_CTAID.Y ;  /* 0x00000000001e7919 */ /* 0x000e620000002600 */
[----:B------:R-:W-:-:S04]  /*5160*/  IMAD.MOV.U32 R19, RZ, RZ, R3 ;  /* 0x000000ffff137224 */ /* 0x000fc800078e0003 */
[----:B------:R-:W1:Y:S08]  /*5170*/  LDC R31, c[0x0][0x144] ;  /* 0x00005100ff1f7b82 */ /* 0x000e700000000800 */
[----:B------:R-:W1:Y:S08]  /*5180*/  LDC R6, c[0x0][0x630] ;  /* 0x00018c00ff067b82 */ /* 0x000e700000000800 */
[----:B------:R-:W1:Y:S01]  /*5190*/  LDC.64 R26, c[0x0][0x620] ;  /* 0x00018800ff1a7b82 */ /* 0x000e620000000a00 */
[----:B-----5:R-:W-:-:S04]  /*51a0*/  ISETP.NE.U32.AND P0, PT, R22, RZ, PT ;  /* 0x000000ff1600720c */ /* 0x020fc80003f05070 */
[----:B------:R-:W-:Y:S02]  /*51b0*/  ISETP.NE.AND.EX P0, PT, R23, RZ, PT, P0 ;  /* 0x000000ff1700720c */ /* 0x000fe40003f05300 */
[----:B0-----:R-:W-:-:S05]  /*51c0*/  I2FP.F32.U32 R4, R28 ;  /* 0x0000001c00047245 */ /* 0x001fca0000201000 */
[----:B------:R-:W-:-:S04]  /*51d0*/  FMUL R4, R4, UR6 ;  /* 0x0000000604047c20 */ /* 0x000fc80008400000 */
[----:B------:R0:W0:Y:S02]  /*51e0*/  F2I.U32.TRUNC.NTZ R29, R4 ;  /* 0x00000004001d7305 */ /* 0x000024000020f000 */
[----:B------:R-:W-:Y:S05]  /*51f0*/  @!P0 BRA `(.L_x_107) ;  /* 0x0000000000288947 */ /* 0x000fea0003800000 */
[----:B------:R-:W5:Y:S02]  /*5200*/  LDC R5, c[0x0][0x634] ;  /* 0x00018d00ff057b82 */ /* 0x000f640000000800 */
[----:B-----5:R-:W-:-:S05]  /*5210*/  IADD3 R19, P0, R2, R5, RZ ;  /* 0x0000000502137210 */ /* 0x020fca0007f1e0ff */
[----:B--234-:R-:W-:-:S04]  /*5220*/  IMAD.X R25, RZ, RZ, R3, P0 ;  /* 0x000000ffff197224 */ /* 0x01cfc800000e0603 */
[----:B0-----:R-:W-:-:S04]  /*5230*/  IMAD.WIDE.U32 R4, R25, R22, RZ ;  /* 0x0000001619047225 */ /* 0x001fc800078e00ff */
[----:B------:R-:W-:-:S04]  /*5240*/  IMAD.WIDE.U32 R16, P0, R19, R23, R4 ;  /* 0x0000001713107225 */ /* 0x000fc80007800004 */
[----:B------:R-:W-:-:S04]  /*5250*/  IMAD.WIDE.U32 R4, R19, R22, RZ ;  /* 0x0000001613047225 */ /* 0x000fc800078e00ff */
[----:B------:R-:W-:Y:S01]  /*5260*/  IMAD.X R19, RZ, RZ, RZ, P0 ;  /* 0x000000ffff137224 */ /* 0x000fe200000e06ff */
[----:B------:R-:W-:Y:S01]  /*5270*/  IADD3 RZ, P0, R5, R16, RZ ;  /* 0x0000001005ff7210 */ /* 0x000fe20007f1e0ff */
[----:B------:R-:W-:-:S04]  /*5280*/  IMAD.MOV.U32 R18, RZ, RZ, R17 ;  /* 0x000000ffff127224 */ /* 0x000fc800078e0011 */
[----:B------:R-:W-:-:S08]  /*5290*/  IMAD.WIDE.U32.X R18, R25, R23, R18, P0 ;  /* 0x0000001719127225 */ /* 0x000fd000000e0412 */
.L_x_107:
[-CC-:B-1234-:R-:W-:Y:S01]  /*52a0*/  SHF.R.U64 R24, R18, R6.reuse, R19.reuse ;  /* 0x0000000612187219 */ /* 0x19efe20000001213 */
[----:B------:R-:W1:Y:S01]  /*52b0*/  LDC.64 R34, c[0x0][0x640] ;  /* 0x00019000ff227b82 */ /* 0x000e620000000a00 */
[----:B0-----:R-:W-:Y:S01]  /*52c0*/  SHF.R.U32.HI R4, RZ, R6, R19 ;  /* 0x00000006ff047219 */ /* 0x001fe20000011613 */
[----:B------:R-:W-:Y:S01]  /*52d0*/  IMAD.MOV R29, RZ, RZ, -R29 ;  /* 0x000000ffff1d7224 */ /* 0x000fe200078e0a1d */
[----:B------:R-:W-:Y:S01]  /*52e0*/  IADD3 R17, P0, RZ, -R24, RZ ;  /* 0x80000018ff117210 */ /* 0x000fe20007f1e0ff */
[----:B------:R-:W-:Y:S01]  /*52f0*/  ULDC UR6, c[0x0][0x154] ;  /* 0x0000550000067ab9 */ /* 0x000fe20000000800 */
[----:B------:R-:W-:Y:S02]  /*5300*/  IMAD.MOV.U32 R19, RZ, RZ, 0x1 ;  /* 0x00000001ff137424 */ /* 0x000fe400078e00ff */
[----:B------:R-:W-:Y:S01]  /*5310*/  IMAD R29, R31, R29, R28 ;  /* 0x0000001d1f1d7224 */ /* 0x000fe200078e021c */
[----:B------:R-:W0:Y:S01]  /*5320*/  LDC R16, c[0x0][0x618] ;  /* 0x00018600ff107b82 */ /* 0x000e220000000800 */
[----:B------:R-:W-:-:S04]  /*5330*/  IMAD.X R5, RZ, RZ, ~R4, P0 ;  /* 0x000000ffff057224 */ /* 0x000fc800000e0e04 */
[-C--:B------:R-:W-:Y:S02]  /*5340*/  IMAD R6, R5, R26.reuse, RZ ;  /* 0x0000001a05067224 */ /* 0x080fe400078e02ff */
[C---:B------:R-:W-:Y:S01]  /*5350*/  IMAD.WIDE.U32 R4, R17.reuse, R26, R2 ;  /* 0x0000001a11047225 */ /* 0x040fe200078e0002 */
[----:B------:R-:W2:Y:S03]  /*5360*/  LDC R18, c[0x0][0x608] ;  /* 0x00018200ff127b82 */ /* 0x000ea60000000800 */
[----:B------:R-:W-:Y:S01]  /*5370*/  IMAD R17, R17, R27, R6 ;  /* 0x0000001b11117224 */ /* 0x000fe200078e0206 */
[----:B------:R-:W-:-:S03]  /*5380*/  I2FP.F32.U32 R6, R30 ;  /* 0x0000001e00067245 */ /* 0x000fc60000201000 */
[----:B------:R-:W-:Y:S01]  /*5390*/  IMAD.IADD R5, R5, 0x1, R17 ;  /* 0x0000000105057824 */ /* 0x000fe200078e0211 */
[----:B------:R-:W3:Y:S01]  /*53a0*/  LDC R32, c[0x0][0x658] ;  /* 0x00019600ff207b82 */ /* 0x000ee20000000800 */
[----:B-1----:R-:W-:Y:S01]  /*53b0*/  ISETP.NE.U32.AND P0, PT, R34, RZ, PT ;  /* 0x000000ff2200720c */ /* 0x002fe20003f05070 */
[----:B------:R-:W-:-:S03]  /*53c0*/  IMAD.MOV.U32 R17, RZ, RZ, -0x1 ;  /* 0xffffffffff117424 */ /* 0x000fc600078e00ff */
[----:B------:R-:W-:-:S03]  /*53d0*/  ISETP.NE.AND.EX P0, PT, R35, RZ, PT, P0 ;  /* 0x000000ff2300720c */ /* 0x000fc60003f05300 */
[----:B------:R-:W1:Y:S01]  /*53e0*/  LDC R27, c[0x0][0x148] ;  /* 0x00005200ff1b7b82 */ /* 0x000e620000000800 */
[-CC-:B0-----:R-:W-:Y:S02]  /*53f0*/  SHF.R.U64 R22, R4, R16.reuse, R5.reuse ;  /* 0x0000001004167219 */ /* 0x181fe40000001205 */
[----:B------:R-:W-:Y:S01]  /*5400*/  SHF.R.U32.HI R5, RZ, R16, R5 ;  /* 0x00000010ff057219 */ /* 0x000fe20000011605 */
[----:B------:R-:W-:-:S04]  /*5410*/  FMUL R16, R6, UR6 ;  /* 0x0000000606107c20 */ /* 0x000fc80008400000 */
[----:B------:R-:W0:Y:S01]  /*5420*/  LDC R28, c[0x0][0x600] ;  /* 0x00018000ff1c7b82 */ /* 0x000e220000000800 */
[----:B------:R4:W0:Y:S01]  /*5430*/  F2I.U32.TRUNC.NTZ R25, R16 ;  /* 0x0000001000197305 */ /* 0x000822000020f000 */
[-CC-:B--2---:R-:W-:Y:S02]  /*5440*/  SHF.R.U64 R6, R22, R18.reuse, R5.reuse ;  /* 0x0000001216067219 */ /* 0x184fe40000001205 */
[----:B------:R-:W-:-:S04]  /*5450*/  SHF.R.U32.HI R5, RZ, R18, R5 ;  /* 0x00000012ff057219 */ /* 0x000fc80000011605 */
[----:B------:R-:W2:Y:S01]  /*5460*/  LDC R33, c[0x0][0x648] ;  /* 0x00019200ff217b82 */ /* 0x000ea20000000800 */
[-CC-:B---3--:R-:W-:Y:S02]  /*5470*/  SHF.R.U64 R26, R6, R32.reuse, R5.reuse ;  /* 0x00000020061a7219 */ /* 0x188fe40000001205 */
[-C--:B------:R-:W-:Y:S02]  /*5480*/  SHF.L.U32 R17, R17, R32.reuse, RZ ;  /* 0x0000002011117219 */ /* 0x080fe400000006ff */
[-C--:B------:R-:W-:Y:S01]  /*5490*/  SHF.R.U32.HI R5, RZ, R32.reuse, R5 ;  /* 0x00000020ff057219 */ /* 0x080fe20000011605 */
[----:B------:R-:W-:Y:S01]  /*54a0*/  IMAD.MOV.U32 R4, RZ, RZ, R26 ;  /* 0x000000ffff047224 */ /* 0x000fe200078e001a */
[----:B------:R-:W-:Y:S01]  /*54b0*/  SHF.L.U32 R32, R19, R32, RZ ;  /* 0x0000002013207219 */ /* 0x000fe200000006ff */
[----:B------:R-:W3:Y:S01]  /*54c0*/  LDC R36, c[0x0][0x638] ;  /* 0x00018e00ff247b82 */ /* 0x000ee20000000800 */
[----:B------:R-:W-:-:S07]  /*54d0*/  LOP3.LUT R31, RZ, R17, RZ, 0x33, !PT ;  /* 0x00000011ff1f7212 */ /* 0x000fce00078e33ff */
[----:B------:R-:W0:Y:S01]  /*54e0*/  LDC R37, c[0x0][0x610] ;  /* 0x00018400ff257b82 */ /* 0x000e220000000800 */
[----:B----4-:R-:W-:Y:S05]  /*54f0*/  @!P0 BRA `(.L_x_108) ;  /* 0x0000000000288947 */ /* 0x010fea0003800000 */
[----:B------:R-:W4:Y:S02]  /*5500*/  LDC R19, c[0x0][0x64c] ;  /* 0x00019300ff137b82 */ /* 0x000f240000000800 */
[----:B----4-:R-:W-:-:S05]  /*5510*/  IADD3 R19, P0, R26, R19, RZ ;  /* 0x000000131a137210 */ /* 0x010fca0007f1e0ff */
        /* <DEDUP_REMOVED lines=8> */
.L_x_108:
[----:B--2---:R-:W-:Y:S01]  /*55a0*/  SHF.R.U64 R4, R4, R33, R5 ;  /* 0x0000002104047219 */ /* 0x004fe20000001205 */
[----:B0-----:R-:W-:Y:S01]  /*55b0*/  VIADD R19, R28, 0xffffffff ;  /* 0xffffffff1c137836 */ /* 0x001fe20000000000 */
[----:B------:R-:W-:Y:S01]  /*55c0*/  LOP3.LUT R17, R6, R31, RZ, 0xc0, !PT ;  /* 0x0000001f06117212 */ /* 0x000fe200078ec0ff */
[----:B------:R-:W-:Y:S02]  /*55d0*/  IMAD.MOV R25, RZ, RZ, -R25 ;  /* 0x000000ffff197224 */ /* 0x000fe400078e0a19 */
[----:B------:R-:W-:Y:S02]  /*55e0*/  IMAD.MOV R5, RZ, RZ, -R4 ;  /* 0x000000ffff057224 */ /* 0x000fe400078e0a04 */
[----:B------:R-:W-:Y:S01]  /*55f0*/  IMAD R6, R32, R4, R17 ;  /* 0x0000000420067224 */ /* 0x000fe200078e0211 */
[----:B------:R-:W-:Y:S01]  /*5600*/  LOP3.LUT R17, R22, R19, RZ, 0xc0, !PT ;  /* 0x0000001316117212 */ /* 0x000fe200078ec0ff */
[----:B-1----:R-:W-:Y:S02]  /*5610*/  @P4 IMAD R29, R27, R25, R30 ;  /* 0x000000191b1d4224 */ /* 0x002fe400078e021e */
[----:B---3--:R-:W-:-:S02]  /*5620*/  IMAD R4, R5, R36, R26 ;  /* 0x0000002405047224 */ /* 0x008fc400078e021a */
[----:B------:R-:W-:Y:S02]  /*5630*/  IMAD R6, R6, R37, R29 ;  /* 0x0000002506067224 */ /* 0x000fe400078e021d */
[----:B------:R-:W-:Y:S02]  /*5640*/  IMAD R5, R4, R28, R17 ;  /* 0x0000001c04057224 */ /* 0x000fe400078e0211 */
[----:B------:R-:W-:-:S03]  /*5650*/  IMAD.MOV.U32 R16, RZ, RZ, 0x1 ;  /* 0x00000001ff107424 */ /* 0x000fc600078e00ff */
[----:B------:R-:W-:Y:S02]  /*5660*/  SEL R4, R5, R6, !P4 ;  /* 0x0000000605047207 */ /* 0x000fe40006000000 */
[----:B------:R-:W-:Y:S01]  /*5670*/  SEL R6, R6, R5, !P4 ;  /* 0x0000000506067207 */ /* 0x000fe20006000000 */
[----:B------:R-:W-:-:S07]  /*5680*/  IMAD.MOV.U32 R5, RZ, RZ, R24 ;  /* 0x000000ffff057224 */ /* 0x000fce00078e0018 */
.L_x_106:
[----:B------:R-:W-:Y:S02]  /*5690*/  LOP3.LUT P0, RZ, R16, 0xff, RZ, 0xc0, !PT ;  /* 0x000000ff10ff7812 */ /* 0x000fe4000780c0ff */
[----:B------:R-:W-:-:S11]  /*56a0*/  LOP3.LUT R87, R87, 0x1, RZ, 0x3c, !PT ;  /* 0x0000000157577812 */ /* 0x000fd600078e3cff */
[----:B------:R-:W-:Y:S05]  /*56b0*/  @P0 BRA `(.L_x_109) ;  /* 0xffffffc000000947 */ /* 0x000fea000383ffff */
[----:B------:R-:W-:Y:S05]  /*56c0*/  EXIT ;  /* 0x000000000000794d */ /* 0x000fea0003800000 */
.L_x_17:
[----:B------:R-:W-:-:S08]  /*56d0*/  ISETP.NE.AND P0, PT, R18, RZ, PT ;  /* 0x000000ff1200720c */ /* 0x000fd00003f05270 */
[----:B--23-5:R-:W0:-:S00]  /*56e0*/  USETMAXREG.DEALLOC.CTAPOOL 0x28 ;  /* 0x00000028000079c8 */ /* 0x02ce0000080e0500 */
[----:B------:R-:W-:Y:S05]  /*56f0*/  @P0 EXIT ;  /* 0x000000000000094d */ /* 0x000fea0003800000 */
[----:B0-----:R-:W-:Y:S01]  /*5700*/  LOP3.LUT P0, RZ, R20, 0xff, RZ, 0xc0, !PT ;  /* 0x000000ff14ff7812 */ /* 0x001fe2000780c0ff */
[----:B------:R-:W-:Y:S02]  /*5710*/  IMAD.MOV.U32 R12, RZ, RZ, 0x1 ;  /* 0x00000001ff0c7424 */ /* 0x000fe400078e00ff */
[----:B------:R-:W-:-:S10]  /*5720*/  IMAD.MOV.U32 R15, RZ, RZ, RZ ;  /* 0x000000ffff0f7224 */ /* 0x000fd400078e00ff */
[----:B------:R-:W-:Y:S05]  /*5730*/  @!P0 BRA `(.L_x_110) ;  /* 0x0000000c005c8947 */ /* 0x000fea0003800000 */
[----:B------:R-:W0:Y:S01]  /*5740*/  S2UR UR9, SR_CgaCtaId ;  /* 0x00000000000979c3 */ /* 0x000e220000008800 */
[----:B------:R-:W-:Y:S01]  /*5750*/  UMOV UR11, 0x1 ;  /* 0x00000001000b7882 */ /* 0x000fe20000000000 */
[----:B------:R-:W-:Y:S01]  /*5760*/  LOP3.LUT P0, RZ, R11, 0x1f, RZ, 0xc0, !PT ;  /* 0x0000001f0bff7812 */ /* 0x000fe2000780c0ff */
[----:B------:R-:W-:Y:S01]  /*5770*/  ULDC UR5, c[0x0][0x658] ;  /* 0x0001960000057ab9 */ /* 0x000fe20000000800 */
[----:B------:R-:W-:Y:S01]  /*5780*/  UMOV UR7, 0xffffffff ;  /* 0xffffffff00077882 */ /* 0x000fe20000000000 */
[----:B------:R-:W-:Y:S01]  /*5790*/  BSSY B0, `(.L_x_110) ;  /* 0x00000d1000007945 */ /* 0x000fe20003800000 */
[----:B------:R-:W-:Y:S01]  /*57a0*/  USHF.L.U32 UR7, UR7, UR5, URZ ;  /* 0x0000000507077299 */ /* 0x000fe2000800063f */
[C---:B------:R-:W-:Y:S01]  /*57b0*/  ISETP.NE.AND P2, PT, R10.reuse, RZ, PT ;  /* 0x000000ff0a00720c */ /* 0x040fe20003f45270 */
[----:B------:R-:W-:Y:S01]  /*57c0*/  IMAD.MOV.U32 R14, RZ, RZ, 0x1 ;  /* 0x00000001ff0e7424 */ /* 0x000fe200078e00ff */
[----:B------:R-:W-:Y:S01]  /*57d0*/  ISETP.NE.OR P0, PT, R10, RZ, !P0 ;  /* 0x000000ff0a00720c */ /* 0x000fe20004705670 */
[----:B------:R-:W-:Y:S01]  /*57e0*/  IMAD.MOV.U32 R12, RZ, RZ, 0x1 ;  /* 0x00000001ff0c7424 */ /* 0x000fe200078e00ff */
[----:B------:R-:W-:Y:S01]  /*57f0*/  LOP3.LUT R13, R7, 0x2, RZ, 0xfc, !PT ;  /* 0x00000002070d7812 */ /* 0x000fe200078efcff */
[----:B------:R-:W-:Y:S01]  /*5800*/  IMAD.MOV.U32 R15, RZ, RZ, RZ ;  /* 0x000000ffff0f7224 */ /* 0x000fe200078e00ff */
[----:B------:R-:W-:Y:S01]  /*5810*/  ULDC UR4, c[0x0][0x600] ;  /* 0x0001800000047ab9 */ /* 0x000fe20000000800 */
[----:B------:R-:W-:Y:S01]  /*5820*/  UMOV UR18, 0x5 ;  /* 0x0000000500127882 */ /* 0x000fe20000000000 */
[----:B------:R-:W-:-:S02]  /*5830*/  UIADD3 UR25, UR13, 0x1, URZ ;  /* 0x000000010d197890 */ /* 0x000fc4000fffe03f */
[----:B------:R-:W-:Y:S02]  /*5840*/  UIADD3 UR4, UR4, -0x1, URZ ;  /* 0xffffffff04047890 */ /* 0x000fe4000fffe03f */
[----:B------:R-:W-:Y:S02]  /*5850*/  USHF.L.U32 UR5, UR11, UR5, URZ ;  /* 0x000000050b057299 */ /* 0x000fe4000800063f */
[----:B------:R-:W-:Y:S01]  /*5860*/  ULOP3.LUT UR7, URZ, UR7, URZ, 0x33, !UPT ;  /* 0x000000073f077292 */ /* 0x000fe2000f8e333f */
[----:B------:R-:W-:Y:S01]  /*5870*/  ULDC.64 UR26, c[0x0][0x198] ;  /* 0x00006600001a7ab9 */ /* 0x000fe20000000a00 */
[----:B0-----:R-:W-:Y:S02]  /*5880*/  ULOP3.LUT UR8, UR9, 0x1, URZ, 0xc0, !UPT ;  /* 0x0000000109087892 */ /* 0x001fe4000f8ec03f */
[----:B------:R-:W-:Y:S02]  /*5890*/  USHF.R.U32.HI UR28, URZ, 0x1, UR9 ;  /* 0x000000013f1c7899 */ /* 0x000fe40008011609 */
[----:B------:R-:W-:-:S02]  /*58a0*/  USHF.L.U32 UR6, UR9, 0x5, URZ ;  /* 0x0000000509067899 */ /* 0x000fc4000800063f */
[----:B------:R-:W-:Y:S02]  /*58b0*/  USHF.L.U32 UR29, UR9, 0xa, URZ ;  /* 0x0000000a091d7899 */ /* 0x000fe4000800063f */
[----:B------:R-:W-:Y:S02]  /*58c0*/  ULOP3.LUT UR9, UR9, 0xfffffffe, URZ, 0xc0, !UPT ;  /* 0xfffffffe09097892 */ /* 0x000fe4000f8ec03f */
[----:B------:R-:W-:Y:S02]  /*58d0*/  UISETP.GT.U32.AND UP0, UPT, UR8, 0xffff, UPT ;  /* 0x0000ffff0800788c */ /* 0x000fe4000bf04070 */
[----:B------:R-:W-:Y:S02]  /*58e0*/  USHF.L.U32 UR10, UR11, UR9, URZ ;  /* 0x000000090b0a7299 */ /* 0x000fe4000800063f */
[----:B------:R-:W-:Y:S02]  /*58f0*/  ULOP3.LUT UR9, UR9, 0x1, URZ, 0xfc, !UPT ;  /* 0x0000000109097892 */ /* 0x000fe4000f8efc3f */
[----:B------:R-:W-:-:S02]  /*5900*/  USEL UR8, UR8, 0xffff, !UP0 ;  /* 0x0000ffff08087887 */ /* 0x000fc4000c000000 */
[----:B------:R-:W-:Y:S02]  /*5910*/  USHF.L.U32 UR9, UR11, UR9, URZ ;  /* 0x000000090b097299 */ /* 0x000fe4000800063f */
[----:B------:R-:W-:Y:S02]  /*5920*/  ULOP3.LUT UR8, UR8, 0xffff, URZ, 0xc0, !UPT ;  /* 0x0000ffff08087892 */ /* 0x000fe4000f8ec03f */
[----:B------:R-:W-:Y:S02]  /*5930*/  ULOP3.LUT UR6, UR6, 0x20, URZ, 0xc0, !UPT ;  /* 0x0000002006067892 */ /* 0x000fe4000f8ec03f */
[----:B------:R-:W-:Y:S02]  /*5940*/  ULOP3.LUT UR19, UR10, UR9, URZ, 0xfc, !UPT ;  /* 0x000000090a137292 */ /* 0x000fe4000f8efc3f */
[----:B------:R-:W-:-:S12]  /*5950*/  USHF.L.U32 UR18, UR18, UR8, URZ ;  /* 0x0000000812127299 */ /* 0x000fd8000800063f */
.L_x_122:
[----:B------:R-:W-:-:S03]  /*5960*/  UMOV UR8, 0xffffffff ;  /* 0xffffffff00087882 */ /* 0x000fc60000000000 */
[----:B------:R-:W-:Y:S05]  /*5970*/  BRA.DIV UR8, `(.L_x_111) ;  /* 0x0000001208107947 */ /* 0x000fea000b800000 */
[----:B------:R-:W-:-:S13]  /*5980*/  ELECT P1, URZ, PT ;  /* 0x00000000003f782f */ /* 0x000fda0003820000 */
.L_x_136:
[----:B------:R-:W0:Y:S01]  /*5990*/  LDC R10, c[0x0][0x28c] ;  /* 0x0000a300ff0a7b82 */ /* 0x000e220000000800 */
[----:B------:R-:W-:Y:S01]  /*59a0*/  BSSY B1, `(.L_x_112) ;  /* 0x000003c000017945 */ /* 0x000fe20003800000 */
[----:B0-----:R-:W-:-:S13]  /*59b0*/  ISETP.LT.OR P1, PT, R10, 0x1, !P1 ;  /* 0x000000010a00780c */ /* 0x001fda0004f21670 */
[----:B------:R-:W-:Y:S05]  /*59c0*/  @P1 BRA `(.L_x_113) ;  /* 0x0000000000e41947 */ /* 0x000fea0003800000 */
[----:B------:R-:W-:Y:S01]  /*59d0*/  LEA R10, R6, UR28, 0x1 ;  /* 0x0000001c060a7c11 */ /* 0x000fe2000f8e08ff */
[----:B------:R-:W-:Y:S01]  /*59e0*/  IMAD.MOV.U32 R18, RZ, RZ, RZ ;  /* 0x000000ffff127224 */ /* 0x000fe200078e00ff */
[----:B------:R-:W-:Y:S01]  /*59f0*/  LEA R16, R4, UR6, 0x6 ;  /* 0x0000000604107c11 */ /* 0x000fe2000f8e30ff */
[----:B------:R-:W-:Y:S02]  /*5a00*/  IMAD.U32 R20, RZ, RZ, UR25 ;  /* 0x00000019ff147e24 */ /* 0x000fe4000f8e00ff */
[----:B------:R-:W-:Y:S02]  /*5a10*/  IMAD.MOV.U32 R4, RZ, RZ, R12 ;  /* 0x000000ffff047224 */ /* 0x000fe400078e000c */
[----:B------:R-:W-:Y:S02]  /*5a20*/  IMAD.MOV.U32 R6, RZ, RZ, R15 ;  /* 0x000000ffff067224 */ /* 0x000fe400078e000f */
[----:B------:R-:W-:-:S07]  /*5a30*/  IMAD.SHL.U32 R17, R10, 0x20, RZ ;  /* 0x000000200a117824 */ /* 0x000fce00078e00ff */
.L_x_117:
[----:B------:R-:W0:Y:S01]  /*5a40*/  S2R R11, SR_CgaCtaId ;  /* 0x00000000000b7919 */ /* 0x000e220000008800 */
[----:B------:R-:W-:-:S04]  /*5a50*/  MOV R10, 0x400 ;  /* 0x00000400000a7802 */ /* 0x000fc80000000f00 */
[----:B0-----:R-:W-:Y:S02]  /*5a60*/  LEA R21, R11, R10, 0x18 ;  /* 0x0000000a0b157211 */ /* 0x001fe400078ec0ff */
[----:B------:R-:W-:Y:S01]  /*5a70*/  SHF.L.U32 R10, R4, 0x1f, RZ ;  /* 0x0000001f040a7819 */ /* 0x000fe200000006ff */
[----:B------:R-:W0:Y:S02]  /*5a80*/  @!P2 LDC R11, c[0x0][0x500] ;  /* 0x00014000ff0bab82 */ /* 0x000e240000000800 */
[----:B------:R-:W-:-:S04]  /*5a90*/  IMAD R19, R6, 0x8, R21 ;  /* 0x0000000806137824 */ /* 0x000fc800078e0215 */
[----:B------:R-:W1:Y:S02]  /*5aa0*/  SYNCS.PHASECHK.TRANS64.TRYWAIT P1, [R19+URZ+0x28], R10 ;  /* 0x0000280a130075a7 */ /* 0x000e64000802017f */
[----:B-1----:R-:W-:Y:S05]  /*5ab0*/  @!P1 BRA `(.L_x_114) ;  /* 0x0000000c00e09947 */ /* 0x002fea0003800000 */
.L_x_137:
[----:B-1----:R-:W-:Y:S01]  /*5ac0*/  PRMT R10, R13, 0x9910, RZ ;  /* 0x000099100d0a7816 */ /* 0x002fe200000000ff */
[----:B0-----:R0:W-:Y:S03]  /*5ad0*/  @!P2 SYNCS.ARRIVE.TRANS64 RZ, [R19+URZ], R11 ;  /* 0x0000000b13ffa9a7 */ /* 0x0011e6000800003f */
[----:B------:R-:W-:-:S13]  /*5ae0*/  ISETP.NE.AND P1, PT, R10, 0x2, PT ;  /* 0x000000020a00780c */ /* 0x000fda0003f25270 */
[----:B0-----:R-:W-:Y:S05]  /*5af0*/  @P1 BRA `(.L_x_115) ;  /* 0x0000000000041947 */ /* 0x001fea0003800000 */
[----:B------:R-:W-:Y:S01]  /*5b00*/  BPT.TRAP 0x1 ;  /* 0x000000040000795c */ /* 0x000fe20000300000 */
.L_x_115:
[----:B------:R-:W-:Y:S05]  /*5b10*/  @P0 BRA `(.L_x_116) ;  /* 0x0000000000040947 */ /* 0x000fea0003800000 */
[----:B------:R-:W-:Y:S01]  /*5b20*/  BPT.TRAP 0x1 ;  /* 0x000000040000795c */ /* 0x000fe20000300000 */
.L_x_116:
[----:B------:R-:W-:Y:S01]  /*5b30*/  R2UR UR8, R6 ;  /* 0x00000000060872ca */ /* 0x000fe200000e0000 */
[----:B------:R-:W-:Y:S01]  /*5b40*/  VIADD R20, R20, 0xffffffff ;  /* 0xffffffff14147836 */ /* 0x000fe20000000000 */
[----:B------:R-:W-:Y:S01]  /*5b50*/  R2UR UR22, R21 ;  /* 0x00000000151672ca */ /* 0x000fe200000e0000 */
[----:B------:R-:W-:Y:S01]  /*5b60*/  UIADD3 UR14, UP0, UR26, 0xf0, URZ ;  /* 0x000000f01a0e7890 */ /* 0x000fe2000ff1e03f */
[----:B------:R-:W-:Y:S01]  /*5b70*/  R2UR UR23, R17 ;  /* 0x00000000111772ca */ /* 0x000fe200000e0000 */
[----:B------:R-:W-:Y:S01]  /*5b80*/  UIADD3 UR32, UP1, UR26, 0x1f0, URZ ;  /* 0x000001f01a207890 */ /* 0x000fe2000ff3e03f */
[----:B------:R-:W-:Y:S01]  /*5b90*/  R2UR UR9, R19 ;  /* 0x00000000130972ca */ /* 0x000fe200000e0000 */
[----:B------:R-:W-:Y:S01]  /*5ba0*/  UIADD3.X UR15, URZ, UR27, URZ, UP0, !UPT ;  /* 0x0000001b3f0f7290 */ /* 0x000fe200087fe43f */
[----:B------:R-:W-:Y:S01]  /*5bb0*/  R2UR UR10, R18 ;  /* 0x00000000120a72ca */ /* 0x000fe200000e0000 */
[----:B------:R-:W-:Y:S01]  /*5bc0*/  UPRMT UR20, URZ, 0x5410, UR18 ;  /* 0x000054103f147896 */ /* 0x000fe20008000012 */
[----:B------:R-:W-:Y:S01]  /*5bd0*/  R2UR UR12, R5 ;  /* 0x00000000050c72ca */ /* 0x000fe200000e0000 */
[----:B------:R-:W-:Y:S01]  /*5be0*/  VIADD R6, R6, 0x1 ;  /* 0x0000000106067836 */ /* 0x000fe20000000000 */
[----:B------:R-:W-:Y:S01]  /*5bf0*/  R2UR UR24, R16 ;  /* 0x00000000101872ca */ /* 0x000fe200000e0000 */
[----:B------:R-:W-:Y:S01]  /*5c00*/  USHF.L.U32 UR8, UR8, 0xb, URZ ;  /* 0x0000000b08087899 */ /* 0x000fe2000800063f */
[----:B------:R-:W-:Y:S01]  /*5c10*/  ISETP.GT.AND P3, PT, R20, 0x1, PT ;  /* 0x000000011400780c */ /* 0x000fe20003f64270 */
[----:B------:R-:W-:Y:S01]  /*5c20*/  UPRMT UR30, URZ, 0x5410, UR19 ;  /* 0x000054103f1e7896 */ /* 0x000fe20008000013 */
[----:B------:R-:W-:Y:S01]  /*5c30*/  ISETP.NE.AND P1, PT, R6, 0x5, PT ;  /* 0x000000050600780c */ /* 0x000fe20003f25270 */
[----:B------:R-:W-:Y:S01]  /*5c40*/  ULEA UR11, UR28, UR8, 0xa ;  /* 0x000000081c0b7291 */ /* 0x000fe2000f8e503f */
[----:B------:R-:W-:Y:S01]  /*5c50*/  VIADD R18, R18, 0x20 ;  /* 0x0000002012127836 */ /* 0x000fe20000000000 */
[----:B------:R-:W-:Y:S01]  /*5c60*/  ULOP3.LUT UR8, UR8, 0x400, UR29, 0xf8, !UPT ;  /* 0x0000040008087892 */ /* 0x000fe2000f8ef81d */
[----:B------:R-:W-:Y:S01]  /*5c70*/  SEL R11, RZ, 0x1, P1 ;  /* 0x00000001ff0b7807 */ /* 0x000fe20000800000 */
[----:B------:R-:W-:Y:S01]  /*5c80*/  UIADD3 UR21, UR22, 0x180, UR11 ;  /* 0x0000018016157890 */ /* 0x000fe2000fffe00b */
[----:B------:R-:W-:Y:S01]  /*5c90*/  SEL R6, R6, RZ, P1 ;  /* 0x000000ff06067207 */ /* 0x000fe20000800000 */
[----:B------:R-:W-:Y:S01]  /*5ca0*/  UIADD3 UR22, UR22, 0x2980, UR8 ;  /* 0x0000298016167890 */ /* 0x000fe2000fffe008 */
[----:B------:R-:W-:Y:S01]  /*5cb0*/  LOP3.LUT R4, R4, R11, RZ, 0x3c, !PT ;  /* 0x0000000b04047212 */ /* 0x000fe200078e3cff */
[----:B------:R-:W-:Y:S01]  /*5cc0*/  UIADD3.X UR33, URZ, UR27, URZ, UP1, !UPT ;  /* 0x0000001b3f217290 */ /* 0x000fe20008ffe43f */
[----:B------:R-:W-:Y:S01]  /*5cd0*/  UMOV UR16, 0x0 ;  /* 0x0000000000107882 */ /* 0x000fe20000000000 */
[----:B------:R-:W-:Y:S01]  /*5ce0*/  UMOV UR17, 0x10000000 ;  /* 0x1000000000117882 */ /* 0x000fe20000000000 */
[----:B------:R-:W-:Y:S01]  /*5cf0*/  UMOV UR11, UR23 ;  /* 0x00000017000b7c82 */ /* 0x000fe20008000000 */
[----:B------:R-:W-:-:S02]  /*5d00*/  UMOV UR8, UR21 ;  /* 0x0000001500087c82 */ /* 0x000fc40008000000 */
[----:B------:R0:W-:Y:S02]  /*5d10*/  UTMALDG.3D.MULTICAST [UR8], [UR14], UR20, desc[UR16] ;  /* 0x000010080e0073b4 */ /* 0x0001e40008011814 */
[----:B0-----:R-:W-:Y:S01]  /*5d20*/  UMOV UR8, UR22 ;  /* 0x0000001600087c82 */ /* 0x001fe20008000000 */
[----:B------:R-:W-:Y:S02]  /*5d30*/  UMOV UR11, UR24 ;  /* 0x00000018000b7c82 */ /* 0x000fe40008000000 */
[----:B------:R0:W-:Y:S02]  /*5d40*/  UTMALDG.3D.MULTICAST [UR8], [UR32], UR30, desc[UR16] ;  /* 0x00001008200073b4 */ /* 0x0001e4000801181e */
[----:B0-----:R-:W-:Y:S05]  /*5d50*/  @P3 BRA `(.L_x_117) ;  /* 0xfffffffc00383947 */ /* 0x001fea000383ffff */
.L_x_113:
[----:B------:R-:W-:Y:S05]  /*5d60*/  BSYNC B1 ;  /* 0x0000000000017941 */ /* 0x000fea0003800000 */
.L_x_112:
[----:B------:R-:W-:Y:S01]  /*5d70*/  LOP3.LUT P5, RZ, R14, 0xff, RZ, 0xc0, !PT ;  /* 0x000000ff0eff7812 */ /* 0x000fe200078ac0ff */
[----:B------:R-:W-:Y:S01]  /*5d80*/  VIADD R6, R15, UR13 ;  /* 0x0000000d0f067c36 */ /* 0x000fe20008000000 */
[----:B------:R-:W-:Y:S01]  /*5d90*/  ULDC.64 UR8, c[0x0][0x650] ;  /* 0x0001940000087ab9 */ /* 0x000fe20000000a00 */
[----:B------:R-:W-:Y:S01]  /*5da0*/  IMAD.U32 R11, RZ, RZ, UR13 ;  /* 0x0000000dff0b7e24 */ /* 0x000fe2000f8e00ff */
[----:B------:R-:W-:Y:S01]  /*5db0*/  UISETP.GE.U32.AND UP0, UPT, UR13, 0x5, UPT ;  /* 0x000000050d00788c */ /* 0x000fe2000bf06070 */
[----:B------:R-:W-:Y:S01]  /*5dc0*/  BSSY B1, `(.L_x_118) ;  /* 0x000006b000017945 */ /* 0x000fe20003800000 */
[----:B------:R-:W-:Y:S02]  /*5dd0*/  ISETP.GT.U32.AND P1, PT, R6, 0x4, PT ;  /* 0x000000040600780c */ /* 0x000fe40003f24070 */
[----:B------:R-:W-:Y:S02]  /*5de0*/  PRMT R14, RZ, 0x7610, R14 ;  /* 0x00007610ff0e7816 */ /* 0x000fe4000000000e */
[----:B------:R-:W-:-:S02]  /*5df0*/  ISETP.LT.U32.AND P1, PT, R11, 0x5, P1 ;  /* 0x000000050b00780c */ /* 0x000fc40000f21070 */
[----:B------:R-:W-:Y:S01]  /*5e00*/  PLOP3.LUT P3, PT, PT, PT, UP0, 0x80, 0x0 ;  /* 0x000000000000781c */ /* 0x000fe20003f6f008 */
[----:B------:R-:W0:Y:S01]  /*5e10*/  @P5 S2R R5, SR_CgaCtaId ;  /* 0x0000000000055919 */ /* 0x000e220000008800 */
[----:B------:R-:W-:-:S04]  /*5e20*/  @P5 MOV R4, 0x400 ;  /* 0x0000040000045802 */ /* 0x000fc80000000f00 */
[----:B0-----:R-:W-:Y:S01]  /*5e30*/  @P5 LEA R10, R5, R4, 0x18 ;  /* 0x00000004050a5211 */ /* 0x001fe200078ec0ff */
[----:B------:R-:W-:-:S03]  /*5e40*/  IMAD.WIDE.U32 R4, R6, -0x33333333, RZ ;  /* 0xcccccccd06047825 */ /* 0x000fc600078e00ff */
[----:B------:R0:W-:Y:S01]  /*5e50*/  @P5 SYNCS.ARRIVE.TRANS64.A1T0 RZ, [R10+URZ+0x88], RZ ;  /* 0x000088ff0aff59a7 */ /* 0x0001e2000810003f */
[----:B------:R-:W-:Y:S01]  /*5e60*/  IADD3 R2, P5, R2, R8, RZ ;  /* 0x0000000802027210 */ /* 0x000fe20007fbe0ff */
[----:B------:R-:W-:Y:S01]  /*5e70*/  IMAD.MOV.U32 R4, RZ, RZ, -0x1 ;  /* 0xffffffffff047424 */ /* 0x000fe200078e00ff */
[----:B------:R-:W-:Y:S02]  /*5e80*/  SHF.R.U32.HI R11, RZ, 0x2, R5 ;  /* 0x00000002ff0b7819 */ /* 0x000fe40000011605 */
[----:B------:R-:W-:Y:S01]  /*5e90*/  SEL R5, RZ, 0x1, !P1 ;  /* 0x00000001ff057807 */ /* 0x000fe20004800000 */
[----:B------:R-:W-:Y:S01]  /*5ea0*/  IMAD.X R3, R3, 0x1, R0, P5 ;  /* 0x0000000103037824 */ /* 0x000fe200028e0600 */
[----:B------:R-:W-:Y:S01]  /*5eb0*/  ISETP.GE.U32.AND P1, PT, R2, UR8, PT ;  /* 0x0000000802007c0c */ /* 0x000fe2000bf26070 */
[----:B------:R-:W-:Y:S01]  /*5ec0*/  IMAD R15, R11, -0x5, R6 ;  /* 0xfffffffb0b0f7824 */ /* 0x000fe200078e0206 */
[----:B------:R-:W-:Y:S01]  /*5ed0*/  LOP3.LUT R12, R12, R5, RZ, 0x3c, !PT ;  /* 0x000000050c0c7212 */ /* 0x000fe200078e3cff */
[----:B------:R-:W-:Y:S01]  /*5ee0*/  IMAD.MOV.U32 R6, RZ, RZ, -0x1 ;  /* 0xffffffffff067424 */ /* 0x000fe200078e00ff */
[----:B------:R-:W-:Y:S01]  /*5ef0*/  ISETP.GE.U32.AND.EX P1, PT, R3, UR9, PT, P1 ;  /* 0x0000000903007c0c */ /* 0x000fe2000bf26110 */
[----:B------:R-:W-:Y:S01]  /*5f00*/  IMAD.MOV.U32 R5, RZ, RZ, -0x1 ;  /* 0xffffffffff057424 */ /* 0x000fe200078e00ff */
[----:B------:R-:W-:-:S02]  /*5f10*/  @P3 LOP3.LUT R12, R12, 0x1, R11, 0x78, !PT ;  /* 0x000000010c0c3812 */ /* 0x000fc400078e780b */
[----:B0-----:R-:W-:-:S09]  /*5f20*/  PRMT R10, RZ, 0x7610, R10 ;  /* 0x00007610ff0a7816 */ /* 0x001fd2000000000a */
[----:B------:R-:W-:Y:S05]  /*5f30*/  @P1 BRA `(.L_x_119) ;  /* 0x00000004004c1947 */ /* 0x000fea0003800000 */
[----:B------:R-:W0:Y:S01]  /*5f40*/  S2R R17, SR_CTAID.X ;  /* 0x0000000000117919 */ /* 0x000e220000002500 */
[----:B------:R-:W-:Y:S01]  /*5f50*/  ULDC.64 UR8, c[0x0][0x628] ;  /* 0x00018a0000087ab9 */ /* 0x000fe20000000a00 */
[----:B------:R-:W1:Y:S01]  /*5f60*/  LDC R18, c[0x0][0x144] ;  /* 0x00005100ff127b82 */ /* 0x000e620000000800 */
[----:B------:R-:W-:Y:S01]  /*5f70*/  ISETP.NE.U32.AND P1, PT, RZ, UR8, PT ;  /* 0x00000008ff007c0c */ /* 0x000fe2000bf25070 */
[----:B------:R-:W2:Y:S01]  /*5f80*/  S2R R6, SR_CTAID.Y ;  /* 0x0000000000067919 */ /* 0x000ea20000002600 */
[----:B------:R-:W-:Y:S01]  /*5f90*/  ULDC UR10, c[0x0][0x150] ;  /* 0x00005400000a7ab9 */ /* 0x000fe20000000800 */
[----:B------:R-:W-:Y:S01]  /*5fa0*/  ULDC UR11, c[0x0][0x630] ;  /* 0x00018c00000b7ab9 */ /* 0x000fe20000000800 */
[----:B------:R-:W-:Y:S01]  /*5fb0*/  ISETP.NE.AND.EX P1, PT, RZ, UR9, PT, P1 ;  /* 0x00000009ff007c0c */ /* 0x000fe2000bf25310 */
[----:B------:R-:W-:Y:S01]  /*5fc0*/  IMAD.MOV.U32 R4, RZ, RZ, R2 ;  /* 0x000000ffff047224 */ /* 0x000fe200078e0002 */
[----:B0-----:R-:W-:-:S05]  /*5fd0*/  I2FP.F32.U32 R5, R17 ;  /* 0x0000001100057245 */ /* 0x001fca0000201000 */
[----:B------:R-:W-:Y:S01]  /*5fe0*/  FMUL R20, R5, UR10 ;  /* 0x0000000a05147c20 */ /* 0x000fe20008400000 */
[----:B------:R-:W-:-:S05]  /*5ff0*/  IMAD.MOV.U32 R5, RZ, RZ, R3 ;  /* 0x000000ffff057224 */ /* 0x000fca00078e0003 */
[----:B--2---:R-:W-:Y:S05]  /*6000*/  @!P1 BRA `(.L_x_120) ;  /* 0x0000000000289947 */ /* 0x004fea0003800000 */
[----:B------:R-:W-:Y:S02]  /*6010*/  ULDC UR10, c[0x0][0x634] ;  /* 0x00018d00000a7ab9 */ /* 0x000fe40000000800 */
[----:B------:R-:W-:-:S05]  /*6020*/  IADD3 R5, P1, R2, UR10, RZ ;  /* 0x0000000a02057c10 */ /* 0x000fca000ff3e0ff */
[----:B------:R-:W-:-:S04]  /*6030*/  IMAD.X R19, RZ, RZ, R3, P1 ;  /* 0x000000ffff137224 */ /* 0x000fc800008e0603 */
[----:B------:R-:W-:-:S04]  /*6040*/  IMAD.WIDE.U32 R10, R19, UR8, RZ ;  /* 0x00000008130a7c25 */ /* 0x000fc8000f8e00ff */
[----:B------:R-:W-:-:S04]  /*6050*/  IMAD.WIDE.U32 R10, P1, R5, UR9, R10 ;  /* 0x00000009050a7c25 */ /* 0x000fc8000f82000a */
[----:B------:R-:W-:-:S04]  /*6060*/  IMAD.WIDE.U32 R4, R5, UR8, RZ ;  /* 0x0000000805047c25 */ /* 0x000fc8000f8e00ff */
[----:B------:R-:W-:Y:S01]  /*6070*/  IMAD.MOV.U32 R4, RZ, RZ, R11 ;  /* 0x000000ffff047224 */ /* 0x000fe200078e000b */
[----:B------:R-:W-:Y:S01]  /*6080*/  IADD3 RZ, P3, R5, R10, RZ ;  /* 0x0000000a05ff7210 */ /* 0x000fe20007f7e0ff */
[----:B------:R-:W-:-:S04]  /*6090*/  IMAD.X R5, RZ, RZ, RZ, P1 ;  /* 0x000000ffff057224 */ /* 0x000fc800008e06ff */
[----:B------:R-:W-:-:S08]  /*60a0*/  IMAD.WIDE.U32.X R4, R19, UR9, R4, P3 ;  /* 0x0000000913047c25 */ /* 0x000fd000098e0404 */
.L_x_120:
[--C-:B------:R-:W-:Y:S01]  /*60b0*/  SHF.R.U64 R16, R4, UR11, R5.reuse ;  /* 0x0000000b04107c19 */ /* 0x100fe20008001205 */
[----:B------:R-:W0:Y:S01]  /*60c0*/  F2I.U32.TRUNC.NTZ R20, R20 ;  /* 0x0000001400147305 */ /* 0x000e22000020f000 */
[----:B------:R-:W-:Y:S01]  /*60d0*/  SHF.R.U32.HI R4, RZ, UR11, R5 ;  /* 0x0000000bff047c19 */ /* 0x000fe20008011605 */
[----:B------:R-:W-:Y:S01]  /*60e0*/  ULDC.64 UR8, c[0x0][0x620] ;  /* 0x0001880000087ab9 */ /* 0x000fe20000000a00 */
[----:B------:R-:W-:Y:S01]  /*60f0*/  IADD3 R11, P1, RZ, -R16, RZ ;  /* 0x80000010ff0b7210 */ /* 0x000fe20007f3e0ff */
[----:B------:R-:W-:Y:S01]  /*6100*/  ULDC.64 UR10, c[0x0][0x640] ;  /* 0x00019000000a7ab9 */ /* 0x000fe20000000a00 */
[----:B------:R-:W2:Y:S03]  /*6110*/  LDC R21, c[0x0][0x148] ;  /* 0x00005200ff157b82 */ /* 0x000ea60000000800 */
[----:B------:R-:W-:Y:S01]  /*6120*/  IMAD.X R4, RZ, RZ, ~R4, P1 ;  /* 0x000000ffff047224 */ /* 0x000fe200008e0e04 */
[----:B------:R-:W-:-:S03]  /*6130*/  ISETP.NE.U32.AND P1, PT, RZ, UR10, PT ;  /* 0x0000000aff007c0c */ /* 0x000fc6000bf25070 */
[----:B------:R-:W-:Y:S01]  /*6140*/  IMAD R10, R4, UR8, RZ ;  /* 0x00000008040a7c24 */ /* 0x000fe2000f8e02ff */
[----:B------:R-:W-:Y:S01]  /*6150*/  ISETP.NE.AND.EX P1, PT, RZ, UR11, PT, P1 ;  /* 0x0000000bff007c0c */ /* 0x000fe2000bf25310 */
[----:B------:R-:W-:Y:S01]  /*6160*/  IMAD.WIDE.U32 R4, R11, UR8, R2 ;  /* 0x000000080b047c25 */ /* 0x000fe2000f8e0002 */
[----:B------:R-:W-:-:S03]  /*6170*/  ULDC UR8, c[0x0][0x618] ;  /* 0x0001860000087ab9 */ /* 0x000fc60000000800 */
[----:B------:R-:W-:Y:S01]  /*6180*/  IMAD R11, R11, UR9, R10 ;  /* 0x000000090b0b7c24 */ /* 0x000fe2000f8e020a */
[----:B------:R-:W-:Y:S01]  /*6190*/  ULDC UR9, c[0x0][0x154] ;  /* 0x0000550000097ab9 */ /* 0x000fe20000000800 */
[----:B0-----:R-:W-:Y:S02]  /*61a0*/  IMAD.MOV R10, RZ, RZ, -R20 ;  /* 0x000000ffff0a7224 */ /* 0x001fe400078e0a14 */
[----:B------:R-:W-:Y:S02]  /*61b0*/  IMAD.IADD R5, R5, 0x1, R11 ;  /* 0x0000000105057824 */ /* 0x000fe400078e020b */
[----:B-1----:R-:W-:Y:S01]  /*61c0*/  IMAD R17, R18, R10, R17 ;  /* 0x0000000a12117224 */ /* 0x002fe200078e0211 */
[----:B------:R-:W-:Y:S02]  /*61d0*/  I2FP.F32.U32 R10, R6 ;  /* 0x00000006000a7245 */ /* 0x000fe40000201000 */
[--C-:B------:R-:W-:Y:S02]  /*61e0*/  SHF.R.U64 R18, R4, UR8, R5.reuse ;  /* 0x0000000804127c19 */ /* 0x100fe40008001205 */
[----:B------:R-:W-:Y:S01]  /*61f0*/  SHF.R.U32.HI R5, RZ, UR8, R5 ;  /* 0x00000008ff057c19 */ /* 0x000fe20008011605 */
[----:B------:R-:W-:Y:S01]  /*6200*/  FMUL R10, R10, UR9 ;  /* 0x000000090a0a7c20 */ /* 0x000fe20008400000 */
[----:B------:R-:W-:-:S02]  /*6210*/  ULDC UR8, c[0x0][0x608] ;  /* 0x0001820000087ab9 */ /* 0x000fc40000000800 */
[--C-:B------:R-:W-:Y:S01]  /*6220*/  SHF.R.U64 R20, R18, UR8, R5.reuse ;  /* 0x0000000812147c19 */ /* 0x100fe20008001205 */
[----:B------:R0:W1:Y:S01]  /*6230*/  F2I.U32.TRUNC.NTZ R22, R10 ;  /* 0x0000000a00167305 */ /* 0x000062000020f000 */
[----:B------:R-:W-:Y:S01]  /*6240*/  SHF.R.U32.HI R5, RZ, UR8, R5 ;  /* 0x00000008ff057c19 */ /* 0x000fe20008011605 */
[----:B------:R-:W-:-:S03]  /*6250*/  ULDC UR8, c[0x0][0x658] ;  /* 0x0001960000087ab9 */ /* 0x000fc60000000800 */
[--C-:B------:R-:W-:Y:S02]  /*6260*/  SHF.R.U64 R19, R20, UR8, R5.reuse ;  /* 0x0000000814137c19 */ /* 0x100fe40008001205 */
[----:B------:R-:W-:-:S03]  /*6270*/  SHF.R.U32.HI R23, RZ, UR8, R5 ;  /* 0x00000008ff177c19 */ /* 0x000fc60008011605 */
[----:B------:R-:W-:Y:S02]  /*6280*/  IMAD.MOV.U32 R4, RZ, RZ, R19 ;  /* 0x000000ffff047224 */ /* 0x000fe400078e0013 */
[----:B------:R-:W-:Y:S01]  /*6290*/  IMAD.MOV.U32 R5, RZ, RZ, R23 ;  /* 0x000000ffff057224 */ /* 0x000fe200078e0017 */
[----:B0-----:R-:W-:Y:S06]  /*62a0*/  @!P1 BRA `(.L_x_121) ;  /* 0x0000000000289947 */ /* 0x001fec0003800000 */
        /* <DEDUP_REMOVED lines=10> */
.L_x_121:
[----:B------:R-:W-:Y:S01]  /*6350*/  ULDC UR8, c[0x0][0x648] ;  /* 0x0001920000087ab9 */ /* 0x000fe20000000800 */
[----:B-1----:R-:W-:Y:S01]  /*6360*/  IMAD.MOV R22, RZ, RZ, -R22 ;  /* 0x000000ffff167224 */ /* 0x002fe200078e0a16 */
[----:B------:R-:W-:Y:S01]  /*6370*/  SHF.R.U64 R5, R4, UR8, R5 ;  /* 0x0000000804057c19 */ /* 0x000fe20008001205 */
[----:B------:R-:W-:Y:S01]  /*6380*/  ULDC UR8, c[0x0][0x638] ;  /* 0x00018e0000087ab9 */ /* 0x000fe20000000800 */
[----:B------:R-:W-:Y:S01]  /*6390*/  LOP3.LUT R4, R20, UR7, RZ, 0xc0, !PT ;  /* 0x0000000714047c12 */ /* 0x000fe2000f8ec0ff */
[----:B--2---:R-:W-:Y:S01]  /*63a0*/  @P4 IMAD R17, R21, R22, R6 ;  /* 0x0000001615114224 */ /* 0x004fe200078e0206 */
[----:B------:R-:W-:Y:S01]  /*63b0*/  LOP3.LUT R18, R18, UR4, RZ, 0xc0, !PT ;  /* 0x0000000412127c12 */ /* 0x000fe2000f8ec0ff */
[----:B------:R-:W-:Y:S01]  /*63c0*/  IMAD.MOV R6, RZ, RZ, -R5 ;  /* 0x000000ffff067224 */ /* 0x000fe200078e0a05 */
[----:B------:R-:W-:Y:S01]  /*63d0*/  ULDC UR9, c[0x0][0x610] ;  /* 0x0001840000097ab9 */ /* 0x000fe20000000800 */
[----:B------:R-:W-:Y:S02]  /*63e0*/  IMAD R4, R5, UR5, R4 ;  /* 0x0000000505047c24 */ /* 0x000fe4000f8e0204 */
[----:B------:R-:W-:Y:S01]  /*63f0*/  IMAD R19, R6, UR8, R19 ;  /* 0x0000000806137c24 */ /* 0x000fe2000f8e0213 */
[----:B------:R-:W-:Y:S01]  /*6400*/  ULDC UR8, c[0x0][0x600] ;  /* 0x0001800000087ab9 */ /* 0x000fe20000000800 */
[----:B------:R-:W-:-:S02]  /*6410*/  IMAD R17, R4, UR9, R17 ;  /* 0x0000000904117c24 */ /* 0x000fc4000f8e0211 */
[----:B------:R-:W-:Y:S02]  /*6420*/  IMAD R6, R19, UR8, R18 ;  /* 0x0000000813067c24 */ /* 0x000fe4000f8e0212 */
[----:B------:R-:W-:Y:S02]  /*6430*/  IMAD.MOV.U32 R10, RZ, RZ, 0x1 ;  /* 0x00000001ff0a7424 */ /* 0x000fe400078e00ff */
[----:B------:R-:W-:Y:S01]  /*6440*/  IMAD.MOV.U32 R5, RZ, RZ, R16 ;  /* 0x000000ffff057224 */ /* 0x000fe200078e0010 */
[----:B------:R-:W-:Y:S02]  /*6450*/  SEL R4, R6, R17, !P4 ;  /* 0x0000001106047207 */ /* 0x000fe40006000000 */
[----:B------:R-:W-:-:S07]  /*6460*/  SEL R6, R17, R6, !P4 ;  /* 0x0000000611067207 */ /* 0x000fce0006000000 */
.L_x_119:
[----:B------:R-:W-:Y:S05]  /*6470*/  BSYNC B1 ;  /* 0x0000000000017941 */ /* 0x000fea0003800000 */
.L_x_118:
[----:B------:R-:W-:-:S13]  /*6480*/  LOP3.LUT P1, RZ, R10, 0xff, RZ, 0xc0, !PT ;  /* 0x000000ff0aff7812 */ /* 0x000fda000782c0ff */
[----:B------:R-:W-:Y:S05]  /*6490*/  @P1 BRA `(.L_x_122) ;  /* 0xfffffff400301947 */ /* 0x000fea000383ffff */
[----:B------:R-:W-:Y:S05]  /*64a0*/  BSYNC B0 ;  /* 0x0000000000007941 */ /* 0x000fea0003800000 */
.L_x_110:
[----:B------:R-:W-:-:S03]  /*64b0*/  UMOV UR8, 0xffffffff ;  /* 0xffffffff00087882 */ /* 0x000fc60000000000 */
[----:B------:R-:W-:Y:S05]  /*64c0*/  BRA.DIV UR8, `(.L_x_123) ;  /* 0x0000000608707947 */ /* 0x000fea000b800000 */
[----:B------:R-:W-:-:S13]  /*64d0*/  ELECT P0, URZ, PT ;  /* 0x00000000003f782f */ /* 0x000fda0003800000 */
.L_x_140:
[----:B------:R-:W-:Y:S04]  /*64e0*/  BSSY B0, `(.L_x_124) ;  /* 0x0000034000007945 */ /* 0x000fe80003800000 */
[----:B------:R-:W-:Y:S05]  /*64f0*/  @!P0 BRA `(.L_x_125) ;  /* 0x0000000000c88947 */ /* 0x000fea0003800000 */
[----:B------:R-:W-:-:S04]  /*6500*/  LOP3.LUT R7, R7, 0x2, RZ, 0xfc, !PT ;  /* 0x0000000207077812 */ /* 0x000fc800078efcff */
[----:B------:R-:W-:-:S13]  /*6510*/  ISETP.NE.AND P0, PT, R7, 0x3, PT ;  /* 0x000000030700780c */ /* 0x000fda0003f05270 */
[----:B------:R-:W-:Y:S05]  /*6520*/  @!P0 BRA `(.L_x_126) ;  /* 0x0000000000048947 */ /* 0x000fea0003800000 */
[----:B------:R-:W-:Y:S01]  /*6530*/  BPT.TRAP 0x1 ;  /* 0x000000040000795c */ /* 0x000fe20000300000 */
.L_x_126:
[----:B------:R-:W0:Y:S01]  /*6540*/  S2R R3, SR_CgaCtaId ;  /* 0x0000000000037919 */ /* 0x000e220000008800 */
[----:B------:R-:W-:Y:S02]  /*6550*/  MOV R0, 0x400 ;  /* 0x0000040000007802 */ /* 0x000fe40000000f00 */
[----:B------:R-:W-:Y:S02]  /*6560*/  SHF.L.U32 R2, R12, 0x1f, RZ ;  /* 0x0000001f0c027819 */ /* 0x000fe400000006ff */
[----:B0-----:R-:W-:-:S05]  /*6570*/  LEA R0, R3, R0, 0x18 ;  /* 0x0000000003007211 */ /* 0x001fca00078ec0ff */
[----:B------:R-:W-:-:S04]  /*6580*/  VIADD R0, R0, 0x28 ;  /* 0x0000002800007836 */ /* 0x000fc80000000000 */
[C---:B------:R-:W-:Y:S02]  /*6590*/  IMAD R5, R15.reuse, 0x8, R0 ;  /* 0x000000080f057824 */ /* 0x040fe400078e0200 */
[----:B------:R-:W-:Y:S02]  /*65a0*/  VIADD R15, R15, 0x1 ;  /* 0x000000010f0f7836 */ /* 0x000fe40000000000 */
[----:B------:R-:W0:Y:S03]  /*65b0*/  SYNCS.PHASECHK.TRANS64.TRYWAIT P0, [R5+URZ], R2 ;  /* 0x00000002050075a7 */ /* 0x000e26000800017f */
[----:B------:R-:W-:-:S04]  /*65c0*/  ISETP.NE.AND P1, PT, R15, 0x5, PT ;  /* 0x000000050f00780c */ /* 0x000fc80003f25270 */
[----:B------:R-:W-:Y:S02]  /*65d0*/  SEL R3, RZ, 0x1, P1 ;  /* 0x00000001ff037807 */ /* 0x000fe40000800000 */
[----:B------:R-:W-:Y:S02]  /*65e0*/  SEL R15, R15, RZ, P1 ;  /* 0x000000ff0f0f7207 */ /* 0x000fe40000800000 */
[----:B------:R-:W-:-:S03]  /*65f0*/  LOP3.LUT R12, R12, R3, RZ, 0x3c, !PT ;  /* 0x000000030c0c7212 */ /* 0x000fc600078e3cff */
[----:B------:R-:W-:Y:S01]  /*6600*/  IMAD R7, R15, 0x8, R0 ;  /* 0x000000080f077824 */ /* 0x000fe200078e0200 */
[----:B------:R-:W-:Y:S01]  /*6610*/  SHF.L.U32 R4, R12, 0x1f, RZ ;  /* 0x0000001f0c047819 */ /* 0x000fe200000006ff */
[----:B0-----:R-:W-:Y:S06]  /*6620*/  @!P0 BRA `(.L_x_127) ;  /* 0x00000004003c8947 */ /* 0x001fec0003800000 */
.L_x_141:
[----:B------:R-:W1:Y:S01]  /*6630*/  SYNCS.PHASECHK.TRANS64.TRYWAIT P0, [R7+URZ], R4 ;  /* 0x00000004070075a7 */ /* 0x000e62000800017f */
[----:B0-----:R-:W-:-:S05]  /*6640*/  VIADD R2, R15, 0x1 ;  /* 0x000000010f027836 */ /* 0x001fca0000000000 */
[----:B------:R-:W-:-:S04]  /*6650*/  ISETP.NE.AND P1, PT, R2, 0x5, PT ;  /* 0x000000050200780c */ /* 0x000fc80003f25270 */
[----:B------:R-:W-:Y:S02]  /*6660*/  SEL R3, RZ, 0x1, P1 ;  /* 0x00000001ff037807 */ /* 0x000fe40000800000 */
[----:B------:R-:W-:Y:S02]  /*6670*/  SEL R9, R2, RZ, P1 ;  /* 0x000000ff02097207 */ /* 0x000fe40000800000 */
[----:B------:R-:W-:-:S03]  /*6680*/  LOP3.LUT R12, R12, R3, RZ, 0x3c, !PT ;  /* 0x000000030c0c7212 */ /* 0x000fc600078e3cff */
[----:B------:R-:W-:Y:S01]  /*6690*/  IMAD R8, R9, 0x8, R0 ;  /* 0x0000000809087824 */ /* 0x000fe200078e0200 */
[----:B------:R-:W-:Y:S01]  /*66a0*/  SHF.L.U32 R5, R12, 0x1f, RZ ;  /* 0x0000001f0c057819 */ /* 0x000fe200000006ff */
[----:B-1----:R-:W-:Y:S06]  /*66b0*/  @!P0 BRA `(.L_x_128) ;  /* 0x00000004002c8947 */ /* 0x002fec0003800000 */
.L_x_142:
[----:B------:R-:W1:Y:S01]  /*66c0*/  SYNCS.PHASECHK.TRANS64.TRYWAIT P0, [R8+URZ], R5 ;  /* 0x00000005080075a7 */ /* 0x000e62000800017f */
[----:B------:R-:W-:-:S05]  /*66d0*/  VIADD R2, R9, 0x1 ;  /* 0x0000000109027836 */ /* 0x000fca0000000000 */
[----:B------:R-:W-:-:S04]  /*66e0*/  ISETP.NE.AND P1, PT, R2, 0x5, PT ;  /* 0x000000050200780c */ /* 0x000fc80003f25270 */
[----:B------:R-:W-:Y:S02]  /*66f0*/  SEL R3, RZ, 0x1, P1 ;  /* 0x00000001ff037807 */ /* 0x000fe40000800000 */
[----:B0-----:R-:W-:Y:S02]  /*6700*/  SEL R7, R2, RZ, P1 ;  /* 0x000000ff02077207 */ /* 0x001fe40000800000 */
[----:B------:R-:W-:-:S03]  /*6710*/  LOP3.LUT R9, R12, R3, RZ, 0x3c, !PT ;  /* 0x000000030c097212 */ /* 0x000fc600078e3cff */
[----:B------:R-:W-:Y:S01]  /*6720*/  IMAD R11, R7, 0x8, R0 ;  /* 0x00000008070b7824 */ /* 0x000fe200078e0200 */
[----:B------:R-:W-:Y:S01]  /*6730*/  SHF.L.U32 R6, R9, 0x1f, RZ ;  /* 0x0000001f09067819 */ /* 0x000fe200000006ff */
[----:B-1----:R-:W-:Y:S06]  /*6740*/  @!P0 BRA `(.L_x_129) ;  /* 0x00000004001c8947 */ /* 0x002fec0003800000 */
.L_x_143:
[----:B------:R-:W1:Y:S01]  /*6750*/  SYNCS.PHASECHK.TRANS64.TRYWAIT P0, [R11+URZ], R6 ;  /* 0x000000060b0075a7 */ /* 0x000e62000800017f */
[----:B------:R-:W-:-:S05]  /*6760*/  VIADD R2, R7, 0x1 ;  /* 0x0000000107027836 */ /* 0x000fca0000000000 */
[----:B------:R-:W-:-:S04]  /*6770*/  ISETP.NE.AND P1, PT, R2, 0x5, PT ;  /* 0x000000050200780c */ /* 0x000fc80003f25270 */
[----:B------:R-:W-:Y:S02]  /*6780*/  SEL R4, RZ, 0x1, P1 ;  /* 0x00000001ff047807 */ /* 0x000fe40000800000 */
[----:B------:R-:W-:Y:S02]  /*6790*/  SEL R3, R2, RZ, P1 ;  /* 0x000000ff02037207 */ /* 0x000fe40000800000 */
[----:B------:R-:W-:Y:S01]  /*67a0*/  LOP3.LUT R4, R9, R4, RZ, 0x3c, !PT ;  /* 0x0000000409047212 */ /* 0x000fe200078e3cff */
[----:B-1----:R-:W-:Y:S06]  /*67b0*/  @!P0 BRA `(.L_x_130) ;  /* 0x0000000400148947 */ /* 0x002fec0003800000 */
.L_x_144:
[----:B------:R-:W-:Y:S01]  /*67c0*/  IMAD R3, R3, 0x8, R0 ;  /* 0x0000000803037824 */ /* 0x000fe200078e0200 */
[----:B------:R-:W-:-:S07]  /*67d0*/  SHF.L.U32 R0, R4, 0x1f, RZ ;  /* 0x0000001f04007819 */ /* 0x000fce00000006ff */
.L_x_131:
[----:B--2---:R2:W3:Y:S02]  /*67e0*/  SYNCS.PHASECHK.TRANS64.TRYWAIT P0, [R3+URZ], R0 ;  /* 0x00000000030075a7 */ /* 0x0044e4000800017f */
[----:B---3--:R-:W-:Y:S05]  /*67f0*/  @!P0 NANOSLEEP.SYNCS 0x989680 ;  /* 0x009896800000895d */ /* 0x008fea0003900000 */
[----:B------:R-:W3:Y:S02]  /*6800*/  @!P0 SYNCS.PHASECHK.TRANS64 P0, [R3+URZ], R0 ;  /* 0x00000000030085a7 */ /* 0x000ee4000800007f */
[----:B---3--:R-:W-:Y:S05]  /*6810*/  @!P0 BRA `(.L_x_131) ;  /* 0xfffffffc00f08947 */ /* 0x008fea000383ffff */
.L_x_125:
[----:B------:R-:W-:Y:S05]  /*6820*/  BSYNC B0 ;  /* 0x0000000000007941 */ /* 0x000fea0003800000 */
.L_x_124:
[----:B------:R-:W-:Y:S05]  /*6830*/  EXIT ;  /* 0x000000000000794d */ /* 0x000fea0003800000 */
.L_x_19:
[----:B0-----:R-:W-:-:S04]  /*6840*/  IMAD.U32 R17, RZ, RZ, UR15 ;  /* 0x0000000fff117e24 */ /* 0x001fc8000f8e00ff */
[----:B------:R0:W1:Y:S03]  /*6850*/  SYNCS.PHASECHK.TRANS64.TRYWAIT P0, [R17+URZ+-0x8], R16 ;  /* 0xfffff810110075a7 */ /* 0x000066000800017f */
[----:B-1----:R-:W-:Y:S05]  /*6860*/  @!P0 NANOSLEEP.SYNCS 0x989680 ;  /* 0x009896800000895d */ /* 0x002fea0003900000 */
[----:B------:R-:W1:Y:S02]  /*6870*/  @!P0 SYNCS.PHASECHK.TRANS64 P0, [R17+URZ+-0x8], R16 ;  /* 0xfffff810110085a7 */ /* 0x000e64000800007f */
[----:B-1----:R-:W-:Y:S05]  /*6880*/  @!P0 BRA `(.L_x_19) ;  /* 0xfffffffc00ec8947 */ /* 0x002fea000383ffff */
[----:B------:R-:W-:Y:S05]  /*6890*/  BRA `(.L_x_132) ;  /* 0xffffffac00a47947 */ /* 0x000fea000383ffff */
.L_x_24:
[----:B-1----:R-:W-:-:S04]  /*68a0*/  IMAD.U32 R17, RZ, RZ, UR6 ;  /* 0x00000006ff117e24 */ /* 0x002fc8000f8e00ff */
[----:B------:R1:W4:Y:S03]  /*68b0*/  SYNCS.PHASECHK.TRANS64.TRYWAIT P0, [R17+URZ], R16 ;  /* 0x00000010110075a7 */ /* 0x000326000800017f */
[----:B----4-:R-:W-:Y:S05]  /*68c0*/  @!P0 NANOSLEEP.SYNCS 0x989680 ;  /* 0x009896800000895d */ /* 0x010fea0003900000 */
[----:B------:R-:W4:Y:S02]  /*68d0*/  @!P0 SYNCS.PHASECHK.TRANS64 P0, [R17+URZ], R16 ;  /* 0x00000010110085a7 */ /* 0x000f24000800007f */
[----:B----4-:R-:W-:Y:S05]  /*68e0*/  @!P0 BRA `(.L_x_24) ;  /* 0xfffffffc00ec8947 */ /* 0x010fea000383ffff */
[----:B------:R-:W-:Y:S05]  /*68f0*/  BRA `(.L_x_23) ;  /* 0xffffffb0004c7947 */ /* 0x000fea000383ffff */
.L_x_30:
[----:B-1----:R-:W-:-:S04]  /*6900*/  IMAD.U32 R19, RZ, RZ, UR9 ;  /* 0x00000009ff137e24 */ /* 0x002fc8000f8e00ff */
[----:B------:R1:W4:Y:S03]  /*6910*/  SYNCS.PHASECHK.TRANS64.TRYWAIT P0, [R19+URZ], R18 ;  /* 0x00000012130075a7 */ /* 0x000326000800017f */
[----:B----4-:R-:W-:Y:S05]  /*6920*/  @!P0 NANOSLEEP.SYNCS 0x989680 ;  /* 0x009896800000895d */ /* 0x010fea0003900000 */
[----:B------:R-:W4:Y:S02]  /*6930*/  @!P0 SYNCS.PHASECHK.TRANS64 P0, [R19+URZ], R18 ;  /* 0x00000012130085a7 */ /* 0x000f24000800007f */
[----:B----4-:R-:W-:Y:S05]  /*6940*/  @!P0 BRA `(.L_x_30) ;  /* 0xfffffffc00ec8947 */ /* 0x010fea000383ffff */
[----:B------:R-:W-:Y:S05]  /*6950*/  BRA `(.L_x_29) ;  /* 0xffffffb4008c7947 */ /* 0x000fea000383ffff */
.L_x_38:
[----:B0-----:R-:W-:-:S04]  /*6960*/  IMAD.U32 R17, RZ, RZ, UR15 ;  /* 0x0000000fff117e24 */ /* 0x001fc8000f8e00ff */
[----:B------:R0:W1:Y:S03]  /*6970*/  SYNCS.PHASECHK.TRANS64.TRYWAIT P0, [R17+URZ+0x8], R16 ;  /* 0x00000810110075a7 */ /* 0x000066000800017f */
[----:B-1----:R-:W-:Y:S05]  /*6980*/  @!P0 NANOSLEEP.SYNCS 0x989680 ;  /* 0x009896800000895d */ /* 0x002fea0003900000 */
[----:B------:R-:W1:Y:S02]  /*6990*/  @!P0 SYNCS.PHASECHK.TRANS64 P0, [R17+URZ+0x8], R16 ;  /* 0x00000810110085a7 */ /* 0x000e64000800007f */
[----:B-1----:R-:W-:Y:S05]  /*69a0*/  @!P0 BRA `(.L_x_38) ;  /* 0xfffffffc00ec8947 */ /* 0x002fea000383ffff */
[----:B------:R-:W-:Y:S05]  /*69b0*/  BRA `(.L_x_133) ;  /* 0xffffffbc00c47947 */ /* 0x000fea000383ffff */
.L_x_111:
[----:B------:R-:W-:Y:S01]  /*69c0*/  BSSY B1, `(.L_x_134) ;  /* 0x0000006000017945 */ /* 0x000fe20003800000 */
[----:B------:R-:W-:-:S07]  /*69d0*/  IMAD.MOV.U32 R10, RZ, RZ, -0x1 ;  /* 0xffffffffff0a7424 */ /* 0x000fce00078e00ff */
[----:B------:R-:W-:Y:S05]  /*69e0*/  WARPSYNC.COLLECTIVE R10, `(.L_x_135) ;  /* 0x000000000a0c7348 */ /* 0x000fea0003c00000 */
[----:B------:R-:W-:Y:S02]  /*69f0*/  ELECT P1, UR62, PT ;  /* 0x00000000003e782f */ /* 0x000fe40003820000 */
[----:B------:R-:W-:Y:S01]  /*6a00*/  MOV R10, UR62 ;  /* 0x0000003e000a7c02 */ /* 0x000fe20008000f00 */
[----:B------:R-:W-:Y:S10]  /*6a10*/  ENDCOLLECTIVE ;  /* 0x000000000000791b */ /* 0x000ff40003800000 */
.L_x_135:
[----:B------:R-:W-:Y:S05]  /*6a20*/  BSYNC B1 ;  /* 0x0000000000017941 */ /* 0x000fea0003800000 */
.L_x_134:
[----:B------:R-:W-:Y:S05]  /*6a30*/  BRA `(.L_x_136) ;  /* 0xffffffec00d47947 */ /* 0x000fea000383ffff */
.L_x_114:
[----:B-1----:R1:W2:Y:S02]  /*6a40*/  SYNCS.PHASECHK.TRANS64.TRYWAIT P1, [R19+URZ+0x28], R10 ;  /* 0x0000280a130075a7 */ /* 0x0022a4000802017f */
[----:B--2---:R-:W-:Y:S05]  /*6a50*/  @!P1 NANOSLEEP.SYNCS 0x989680 ;  /* 0x009896800000995d */ /* 0x004fea0003900000 */
[----:B------:R-:W2:Y:S02]  /*6a60*/  @!P1 SYNCS.PHASECHK.TRANS64 P1, [R19+URZ+0x28], R10 ;  /* 0x0000280a130095a7 */ /* 0x000ea4000802007f */
[----:B--2---:R-:W-:Y:S05]  /*6a70*/  @!P1 BRA `(.L_x_114) ;  /* 0xfffffffc00f09947 */ /* 0x004fea000383ffff */
[----:B------:R-:W-:Y:S05]  /*6a80*/  BRA `(.L_x_137) ;  /* 0xfffffff0000c7947 */ /* 0x000fea000383ffff */
.L_x_123:
[----:B------:R-:W-:Y:S01]  /*6a90*/  BSSY B0, `(.L_x_138) ;  /* 0x0000006000007945 */ /* 0x000fe20003800000 */
[----:B------:R-:W-:-:S07]  /*6aa0*/  IMAD.MOV.U32 R10, RZ, RZ, -0x1 ;  /* 0xffffffffff0a7424 */ /* 0x000fce00078e00ff */
[----:B------:R-:W-:Y:S05]  /*6ab0*/  WARPSYNC.COLLECTIVE R10, `(.L_x_139) ;  /* 0x000000000a0c7348 */ /* 0x000fea0003c00000 */
[----:B------:R-:W-:Y:S02]  /*6ac0*/  ELECT P1, UR62, PT ;  /* 0x00000000003e782f */ /* 0x000fe40003820000 */
[----:B------:R-:W-:Y:S01]  /*6ad0*/  MOV R10, UR62 ;  /* 0x0000003e000a7c02 */ /* 0x000fe20008000f00 */
[----:B------:R-:W-:Y:S10]  /*6ae0*/  ENDCOLLECTIVE ;  /* 0x000000000000791b */ /* 0x000ff40003800000 */
.L_x_139:
[----:B------:R-:W-:Y:S05]  /*6af0*/  BSYNC B0 ;  /* 0x0000000000007941 */ /* 0x000fea0003800000 */
.L_x_138:
[----:B------:R-:W-:Y:S01]  /*6b00*/  PLOP3.LUT P0, PT, P1, PT, PT, 0x80, 0x0 ;  /* 0x000000000000781c */ /* 0x000fe20000f0f070 */
[----:B------:R-:W-:-:S12]  /*6b10*/  BRA `(.L_x_140) ;  /* 0xfffffff800707947 */ /* 0x000fd8000383ffff */
.L_x_127:
[----:B0-----:R0:W1:Y:S02]  /*6b20*/  SYNCS.PHASECHK.TRANS64.TRYWAIT P0, [R5+URZ], R2 ;  /* 0x00000002050075a7 */ /* 0x001064000800017f */
[----:B-1----:R-:W-:Y:S05]  /*6b30*/  @!P0 NANOSLEEP.SYNCS 0x989680 ;  /* 0x009896800000895d */ /* 0x002fea0003900000 */
[----:B------:R-:W1:Y:S02]  /*6b40*/  @!P0 SYNCS.PHASECHK.TRANS64 P0, [R5+URZ], R2 ;  /* 0x00000002050085a7 */ /* 0x000e64000800007f */
[----:B-1----:R-:W-:Y:S05]  /*6b50*/  @!P0 BRA `(.L_x_127) ;  /* 0xfffffffc00f08947 */ /* 0x002fea000383ffff */
[----:B------:R-:W-:Y:S05]  /*6b60*/  BRA `(.L_x_141) ;  /* 0xfffffff800b07947 */ /* 0x000fea000383ffff */
.L_x_128:
[----:B0-----:R0:W1:Y:S02]  /*6b70*/  SYNCS.PHASECHK.TRANS64.TRYWAIT P0, [R7+URZ], R4 ;  /* 0x00000004070075a7 */ /* 0x001064000800017f */
[----:B-1----:R-:W-:Y:S05]  /*6b80*/  @!P0 NANOSLEEP.SYNCS 0x989680 ;  /* 0x009896800000895d */ /* 0x002fea0003900000 */
[----:B------:R-:W1:Y:S02]  /*6b90*/  @!P0 SYNCS.PHASECHK.TRANS64 P0, [R7+URZ], R4 ;  /* 0x00000004070085a7 */ /* 0x000e64000800007f */
[----:B-1----:R-:W-:Y:S05]  /*6ba0*/  @!P0 BRA `(.L_x_128) ;  /* 0xfffffffc00f08947 */ /* 0x002fea000383ffff */
[----:B------:R-:W-:Y:S05]  /*6bb0*/  BRA `(.L_x_142) ;  /* 0xfffffff800c07947 */ /* 0x000fea000383ffff */
.L_x_129:
[----:B0-----:R0:W1:Y:S02]  /*6bc0*/  SYNCS.PHASECHK.TRANS64.TRYWAIT P0, [R8+URZ], R5 ;  /* 0x00000005080075a7 */ /* 0x001064000800017f */
[----:B-1----:R-:W-:Y:S05]  /*6bd0*/  @!P0 NANOSLEEP.SYNCS 0x989680 ;  /* 0x009896800000895d */ /* 0x002fea0003900000 */
[----:B------:R-:W1:Y:S02]  /*6be0*/  @!P0 SYNCS.PHASECHK.TRANS64 P0, [R8+URZ], R5 ;  /* 0x00000005080085a7 */ /* 0x000e64000800007f */
[----:B-1----:R-:W-:Y:S05]  /*6bf0*/  @!P0 BRA `(.L_x_129) ;  /* 0xfffffffc00f08947 */ /* 0x002fea000383ffff */
[----:B------:R-:W-:Y:S05]  /*6c00*/  BRA `(.L_x_143) ;  /* 0xfffffff800d07947 */ /* 0x000fea000383ffff */
.L_x_130:
[----:B-1----:R1:W2:Y:S02]  /*6c10*/  SYNCS.PHASECHK.TRANS64.TRYWAIT P0, [R11+URZ], R6 ;  /* 0x000000060b0075a7 */ /* 0x0022a4000800017f */
[----:B--2---:R-:W-:Y:S05]  /*6c20*/  @!P0 NANOSLEEP.SYNCS 0x989680 ;  /* 0x009896800000895d */ /* 0x004fea0003900000 */
[----:B------:R-:W2:Y:S02]  /*6c30*/  @!P0 SYNCS.PHASECHK.TRANS64 P0, [R11+URZ], R6 ;  /* 0x000000060b0085a7 */ /* 0x000ea4000800007f */
[----:B--2---:R-:W-:Y:S05]  /*6c40*/  @!P0 BRA `(.L_x_130) ;  /* 0xfffffffc00f08947 */ /* 0x004fea000383ffff */
[----:B------:R-:W-:Y:S05]  /*6c50*/  BRA `(.L_x_144) ;  /* 0xfffffff800d87947 */ /* 0x000fea000383ffff */
.L_x_145:
[----:B------:R-:W-:-:S00]  /*6c60*/  BRA `(.L_x_145) ;  /* 0xfffffffc00fc7947 */ /* 0x000fc0000383ffff */
[----:B------:R-:W-:-:S00]  /*6c70*/  NOP ;  /* 0x0000000000007918 */ /* 0x000fc00000000000 */
        /* <DEDUP_REMOVED lines=8> */
.L_x_146:


//--------------------- .nv.shared._ZN7cutlass13device_kernelINS_4gemm6kernel13GemmUniversalIN4cute5tupleIJiiiiEEENS1_10collective13CollectiveMmaINS1_37MainloopSm90TmaGmmaWarpSpecializedFP8ILi5ENS5_IJNS4_1CILi2EEESB_NSA_ILi1EEEEEENS1_32KernelTmaWarpSpecializedPingpongEEENS5_IJNSA_ILi64EEESG_NSA_ILi32EEEEEENS_12float_e5m2_tENS5_IJlSC_lEEESJ_SK_NS4_8TiledMMAINS4_8MMA_AtomIJNS4_4SM904GMMA30MMA_64x64x32_F32E5M2E5M2_SS_TNILNSO_7ScaleInE1ELSQ_1EEEEEENS4_6LayoutINS5_IJSC_SC_SC_EEENS5_IJNSA_ILi0EEESV_SV_EEEEENS5_IJNS4_10UnderscoreESY_SY_EEEEENS4_23SM90_TMA_LOAD_MULTICASTENS4_14ComposedLayoutINS4_7SwizzleILi1ELi4ELi3EEENS4_18smem_ptr_flag_bitsILi8EEENST_INS5_IJNSA_ILi8EEESH_EEENS5_IJSH_SC_EEEEEEEvNS4_8identityES11_S1B_vS1C_EENS_8epilogue10collective6detail29Sm90TmaWarpSpecializedAdapterINS1F_15DefaultEpilogueISJ_SK_SK_NS1E_6thread17LinearCombinationISJ_Li1EffLNS1J_9ScaleType4KindE0ELNS_15FloatRoundStyleE2ESJ_EENS1_15EpilogueDefaultEEEEEvvEEEEvNT_6ParamsE --------------------------
	.section	.nv.shared._ZN7cutlass13device_kernelINS_4gemm6kernel13GemmUniversalIN4cute5tupleIJiiiiEEENS1_10collective13CollectiveMmaINS1_37MainloopSm90TmaGmmaWarpSpecializedFP8ILi5ENS5_IJNS4_1CILi2EEESB_NSA_ILi1EEEEEENS1_32KernelTmaWarpSpecializedPingpongEEENS5_IJNSA_ILi64EEESG_NSA_ILi32EEEEEENS_12float_e5m2_tENS5_IJlSC_lEEESJ_SK_NS4_8TiledMMAINS4_8MMA_AtomIJNS4_4SM904GMMA30MMA_64x64x32_F32E5M2E5M2_SS_TNILNSO_7ScaleInE1ELSQ_1EEEEEENS4_6LayoutINS5_IJSC_SC_SC_EEENS5_IJNSA_ILi0EEESV_SV_EEEEENS5_IJNS4_10UnderscoreESY_SY_EEEEENS4_23SM90_TMA_LOAD_MULTICASTENS4_14ComposedLayoutINS4_7SwizzleILi1ELi4ELi3EEENS4_18smem_ptr_flag_bitsILi8EEENST_INS5_IJNSA_ILi8EEESH_EEENS5_IJSH_SC_EEEEEEEvNS4_8identityES11_S1B_vS1C_EENS_8epilogue10collective6detail29Sm90TmaWarpSpecializedAdapterINS1F_15DefaultEpilogueISJ_SK_SK_NS1E_6thread17LinearCombinationISJ_Li1EffLNS1J_9ScaleType4KindE0ELNS_15FloatRoundStyleE2ESJ_EENS1_15EpilogueDefaultEEEEEvvEEEEvNT_6ParamsE,"aw",@nobits
	.sectionflags	@""
	.align	16
	.zero		1024


//--------------------- .nv.shared.reserved.0     --------------------------
	.section	.nv.shared.reserved.0,"aw",@nobits
	.weak		__nv_reservedSMEM_offset_0_alias
	.size		__nv_reservedSMEM_offset_0_alias, 0, 0
	.other		__nv_reservedSMEM_offset_0_alias,@"STO_CUDA_RESERVED_SHARED STV_DEFAULT"
__nv_reservedSMEM_offset_0_alias:
	.zero		0


//--------------------- .nv.global                --------------------------
	.section	.nv.global,"aw",@nobits
.nv.global:
	.type		_ZN39_INTERNAL_46f886f9_4_k_cu_587b4449_54484cute1_E,@object
	.size		_ZN39_INTERNAL_46f886f9_4_k_cu_587b4449_54484cute1_E,(_ZN39_INTERNAL_46f886f9_4_k_cu_587b4449_54484cuda3std3__45__cpo6cbeginE - _ZN39_INTERNAL_46f886f9_4_k_cu_587b4449_54484cute1_E)
_ZN39_INTERNAL_46f886f9_4_k_cu_587b4449_54484cute1_E:
	.zero		1
	.type		_ZN39_INTERNAL_46f886f9_4_k_cu_587b4449_54484cuda3std3__45__cpo6cbeginE,@object
	.size		_ZN39_INTERNAL_46f886f9_4_k_cu_587b4449_54484cuda3std3__45__cpo6cbeginE,(_ZN39_INTERNAL_46f886f9_4_k_cu_587b4449_54484cuda3std3__48in_placeE - _ZN39_INTERNAL_46f886f9_4_k_cu_587b4449_54484cuda3std3__45__cpo6cbeginE)
_ZN39_INTERNAL_46f886f9_4_k_cu_587b4449_54484cuda3std3__45__cpo6cbeginE:
	.zero		1
	.type		_ZN39_INTERNAL_46f886f9_4_k_cu_587b4449_54484cuda3std3__48in_placeE,@object
	.size		_ZN39_INTERNAL_46f886f9_4_k_cu_587b4449_54484cuda3std3__48in_placeE,(_ZN39_INTERNAL_46f886f9_4_k_cu_587b4449_54484cuda3std6ranges3__45__cpo9iter_moveE - _ZN39_INTERNAL_46f886f9_4_k_cu_587b4449_54484cuda3std3__48in_placeE)
_ZN39_INTERNAL_46f886f9_4_k_cu_587b4449_54484cuda3std3__48in_placeE:
	.zero		1
	.type		_ZN39_INTERNAL_46f886f9_4_k_cu_587b4449_54484cuda3std6ranges3__45__cpo9iter_moveE,@object
	.size		_ZN39_INTERNAL_46f886f9_4_k_cu_587b4449_54484cuda3std6ranges3__45__cpo9iter_moveE,(_ZN39_INTERNAL_46f886f9_4_k_cu_587b4449_54484cuda3std3__45__cpo5beginE - _ZN39_INTERNAL_46f886f9_4_k_cu_587b4449_54484cuda3std6ranges3__45__cpo9iter_moveE)
_ZN39_INTERNAL_46f886f9_4_k_cu_587b4449_54484cuda3std6ranges3__45__cpo9iter_moveE:
	.zero		1
	.type		_ZN39_INTERNAL_46f886f9_4_k_cu_587b4449_54484cuda3std3__45__cpo5beginE,@object
	.size		_ZN39_INTERNAL_46f886f9_4_k_cu_587b4449_54484cuda3std3__45__cpo5beginE,(_ZN39_INTERNAL_46f886f9_4_k_cu_587b4449_54484cuda3std3__441_GLOBAL__N__46f886f9_4_k_cu_587b4449_54486ignoreE - _ZN39_INTERNAL_46f886f9_4_k_cu_587b4449_54484cuda3std3__45__cpo5beginE)
_ZN39_INTERNAL_46f886f9_4_k_cu_587b4449_54484cuda3std3__45__cpo5beginE:
	.zero		1
	.type		_ZN39_INTERNAL_46f886f9_4_k_cu_587b4449_54484cuda3std3__441_GLOBAL__N__46f886f9_4_k_cu_587b4449_54486ignoreE,@object
	.size		_ZN39_INTERNAL_46f886f9_4_k_cu_587b4449_54484cuda3std3__441_GLOBAL__N__46f886f9_4_k_cu_587b4449_54486ignoreE,(_ZN39_INTERNAL_46f886f9_4_k_cu_587b4449_54484cute7productE - _ZN39_INTERNAL_46f886f9_4_k_cu_587b4449_54484cuda3std3__441_GLOBAL__N__46f886f9_4_k_cu_587b4449_54486ignoreE)
_ZN39_INTERNAL_46f886f9_4_k_cu_587b4449_54484cuda3std3__441_GLOBAL__N__46f886f9_4_k_cu_587b4449_54486ignoreE:
	.zero		1
	.type		_ZN39_INTERNAL_46f886f9_4_k_cu_587b4449_54484cute7productE,@object
	.size		_ZN39_INTERNAL_46f886f9_4_k_cu_587b4449_54484cute7productE,(_ZN39_INTERNAL_46f886f9_4_k_cu_587b4449_54484cuda3std3__45__cpo3endE - _ZN39_INTERNAL_46f886f9_4_k_cu_587b4449_54484cute7productE)
_ZN39_INTERNAL_46f886f9_4_k_cu_587b4449_54484cute7productE:
	.zero		1
	.type		_ZN39_INTERNAL_46f886f9_4_k_cu_587b4449_54484cuda3std3__45__cpo3endE,@object
	.size		_ZN39_INTERNAL_46f886f9_4_k_cu_587b4449_54484cuda3std3__45__cpo3endE,(_ZN39_INTERNAL_46f886f9_4_k_cu_587b4449_54484cuda3std3__419piecewise_constructE - _ZN39_INTERNAL_46f886f9_4_k_cu_587b4449_54484cuda3std3__45__cpo3endE)
_ZN39_INTERNAL_46f886f9_4_k_cu_587b4449_54484cuda3std3__45__cpo3endE:
	.zero		1
	.type		_ZN39_INTERNAL_46f886f9_4_k_cu_587b4449_54484cuda3std3__419piecewise_constructE,@object
	.size		_ZN39_INTERNAL_46f886f9_4_k_cu_587b4449_54484cuda3std3__419piecewise_constructE,(_ZN39_INTERNAL_46f886f9_4_k_cu_587b4449_54484cuda3std3__45__cpo4cendE - _ZN39_INTERNAL_46f886f9_4_k_cu_587b4449_54484cuda3std3__419piecewise_constructE)
_ZN39_INTERNAL_46f886f9_4_k_cu_587b4449_54484cuda3std3__419piecewise_constructE:
	.zero		1
	.type		_ZN39_INTERNAL_46f886f9_4_k_cu_587b4449_54484cuda3std3__45__cpo4cendE,@object
	.size		_ZN39_INTERNAL_46f886f9_4_k_cu_587b4449_54484cuda3std3__45__cpo4cendE,(_ZN39_INTERNAL_46f886f9_4_k_cu_587b4449_54484cuda3std6ranges3__45__cpo4swapE - _ZN39_INTERNAL_46f886f9_4_k_cu_587b4449_54484cuda3std3__45__cpo4cendE)
_ZN39_INTERNAL_46f886f9_4_k_cu_587b4449_54484cuda3std3__45__cpo4cendE:
	.zero		1
	.type		_ZN39_INTERNAL_46f886f9_4_k_cu_587b4449_54484cuda3std6ranges3__45__cpo4swapE,@object
	.size		_ZN39_INTERNAL_46f886f9_4_k_cu_587b4449_54484cuda3std6ranges3__45__cpo4swapE,(.L_7 - _ZN39_INTERNAL_46f886f9_4_k_cu_587b4449_54484cuda3std6ranges3__45__cpo4swapE)
_ZN39_INTERNAL_46f886f9_4_k_cu_587b4449_54484cuda3std6ranges3__45__cpo4swapE:
	.zero		1
.L_7:


//--------------------- .nv.constant0._ZN7cutlass13device_kernelINS_4gemm6kernel13GemmUniversalIN4cute5tupleIJiiiiEEENS1_10collective13CollectiveMmaINS1_37MainloopSm90TmaGmmaWarpSpecializedFP8ILi5ENS5_IJNS4_1CILi2EEESB_NSA_ILi1EEEEEENS1_32KernelTmaWarpSpecializedPingpongEEENS5_IJNSA_ILi64EEESG_NSA_ILi32EEEEEENS_12float_e5m2_tENS5_IJlSC_lEEESJ_SK_NS4_8TiledMMAINS4_8MMA_AtomIJNS4_4SM904GMMA30MMA_64x64x32_F32E5M2E5M2_SS_TNILNSO_7ScaleInE1ELSQ_1EEEEEENS4_6LayoutINS5_IJSC_SC_SC_EEENS5_IJNSA_ILi0EEESV_SV_EEEEENS5_IJNS4_10UnderscoreESY_SY_EEEEENS4_23SM90_TMA_LOAD_MULTICASTENS4_14ComposedLayoutINS4_7SwizzleILi1ELi4ELi3EEENS4_18smem_ptr_flag_bitsILi8EEENST_INS5_IJNSA_ILi8EEESH_EEENS5_IJSH_SC_EEEEEEEvNS4_8identityES11_S1B_vS1C_EENS_8epilogue10collective6detail29Sm90TmaWarpSpecializedAdapterINS1F_15DefaultEpilogueISJ_SK_SK_NS1E_6thread17LinearCombinationISJ_Li1EffLNS1J_9ScaleType4KindE0ELNS_15FloatRoundStyleE2ESJ_EENS1_15EpilogueDefaultEEEEEvvEEEEvNT_6ParamsE --------------------------
	.section	.nv.constant0._ZN7cutlass13device_kernelINS_4gemm6kernel13GemmUniversalIN4cute5tupleIJiiiiEEENS1_10collective13CollectiveMmaINS1_37MainloopSm90TmaGmmaWarpSpecializedFP8ILi5ENS5_IJNS4_1CILi2EEESB_NSA_ILi1EEEEEENS1_32KernelTmaWarpSpecializedPingpongEEENS5_IJNSA_ILi64EEESG_NSA_ILi32EEEEEENS_12float_e5m2_tENS5_IJlSC_lEEESJ_SK_NS4_8TiledMMAINS4_8MMA_AtomIJNS4_4SM904GMMA30MMA_64x64x32_F32E5M2E5M2_SS_TNILNSO_7ScaleInE1ELSQ_1EEEEEENS4_6LayoutINS5_IJSC_SC_SC_EEENS5_IJNSA_ILi0EEESV_SV_EEEEENS5_IJNS4_10UnderscoreESY_SY_EEEEENS4_23SM90_TMA_LOAD_MULTICASTENS4_14ComposedLayoutINS4_7SwizzleILi1ELi4ELi3EEENS4_18smem_ptr_flag_bitsILi8EEENST_INS5_IJNSA_ILi8EEESH_EEENS5_IJSH_SC_EEEEEEEvNS4_8identityES11_S1B_vS1C_EENS_8epilogue10collective6detail29Sm90TmaWarpSpecializedAdapterINS1F_15DefaultEpilogueISJ_SK_SK_NS1E_6thread17LinearCombinationISJ_Li1EffLNS1J_9ScaleType4KindE0ELNS_15FloatRoundStyleE2ESJ_EENS1_15EpilogueDefaultEEEEEvvEEEEvNT_6ParamsE,"a",@progbits
	.sectionflags	@""
	.align	4
.nv.constant0._ZN7cutlass13device_kernelINS_4gemm6kernel13GemmUniversalIN4cute5tupleIJiiiiEEENS1_10collective13CollectiveMmaINS1_37MainloopSm90TmaGmmaWarpSpecializedFP8ILi5ENS5_IJNS4_1CILi2EEESB_NSA_ILi1EEEEEENS1_32KernelTmaWarpSpecializedPingpongEEENS5_IJNSA_ILi64EEESG_NSA_ILi32EEEEEENS_12float_e5m2_tENS5_IJlSC_lEEESJ_SK_NS4_8TiledMMAINS4_8MMA_AtomIJNS4_4SM904GMMA30MMA_64x64x32_F32E5M2E5M2_SS_TNILNSO_7ScaleInE1ELSQ_1EEEEEENS4_6LayoutINS5_IJSC_SC_SC_EEENS5_IJNSA_ILi0EEESV_SV_EEEEENS5_IJNS4_10UnderscoreESY_SY_EEEEENS4_23SM90_TMA_LOAD_MULTICASTENS4_14ComposedLayoutINS4_7SwizzleILi1ELi4ELi3EEENS4_18smem_ptr_flag_bitsILi8EEENST_INS5_IJNSA_ILi8EEESH_EEENS5_IJSH_SC_EEEEEEEvNS4_8identityES11_S1B_vS1C_EENS_8epilogue10collective6detail29Sm90TmaWarpSpecializedAdapterINS1F_15DefaultEpilogueISJ_SK_SK_NS1E_6thread17LinearCombinationISJ_Li1EffLNS1J_9ScaleType4KindE0ELNS_15FloatRoundStyleE2ESJ_EENS1_15EpilogueDefaultEEEEEvvEEEEvNT_6ParamsE:
	.zero		1664


//--------------------- SYMBOLS --------------------------

	.type		.nv.reservedSmem.offset0,@object
	.size		.nv.reservedSmem.offset0,0x4
